def matmul_kernel(
    a_ptr,
    b_ptr,
    c_ptr,
    M,
    N,
    K,
    stride_am,
    stride_ak,
    stride_bk,
    stride_bn,
    stride_cm,
    stride_cn,
    BLOCK_M: tl.constexpr,
    BLOCK_N: tl.constexpr,
    BLOCK_K: tl.constexpr,
    GROUP_M: tl.constexpr,
):
    pid = tl.program_id(axis=0)
    num_pid_m = tl.cdiv(M, BLOCK_M)
    num_pid_n = tl.cdiv(N, BLOCK_N)
    num_pid_in_group = GROUP_M * num_pid_n
    group_id = pid // num_pid_in_group
    first_pid_m = group_id * GROUP_M
    group_size_m = min(num_pid_m - first_pid_m, GROUP_M)
    pid_m = first_pid_m + ((pid % num_pid_in_group) % group_size_m)
    pid_n = (pid % num_pid_in_group) // group_size_m

    offs_am = (pid_m * BLOCK_M + tl.arange(0, BLOCK_M)) % M
    offs_bn = (pid_n * BLOCK_N + tl.arange(0, BLOCK_N)) % N
    offs_k = tl.arange(0, BLOCK_K)
    a_ptrs = a_ptr + offs_am[:, None] * stride_am + offs_k[None, :] * stride_ak
    b_ptrs = b_ptr + offs_k[:, None] * stride_bk + offs_bn[None, :] * stride_bn

    acc = tl.zeros((BLOCK_M, BLOCK_N), dtype=tl.float32)
    for kk in range(0, tl.cdiv(K, BLOCK_K)):
        a = tl.load(a_ptrs, mask=offs_k[None, :] < K - kk * BLOCK_K, other=0.0)
        b = tl.load(b_ptrs, mask=offs_k[:, None] < K - kk * BLOCK_K, other=0.0)
        acc = tl.dot(a, b, acc)
        a_ptrs += BLOCK_K * stride_ak
        b_ptrs += BLOCK_K * stride_bk

    c = acc.to(c_ptr.dtype.element_ty)
    offs_cm = pid_m * BLOCK_M + tl.arange(0, BLOCK_M)
    offs_cn = pid_n * BLOCK_N + tl.arange(0, BLOCK_N)
    c_ptrs = c_ptr + offs_cm[:, None] * stride_cm + offs_cn[None, :] * stride_cn
    mask = (offs_cm[:, None] < M) & (offs_cn[None, :] < N)
    tl.store(c_ptrs, c, mask=mask)

# config = {"BLOCK_K": 32, "BLOCK_M": 128, "BLOCK_N": 256, "GROUP_M": 8, "arch": "sm_90", "dtype": "bf16", "num_ctas": 1, "num_stages": 3, "num_warps": 16}
# arch = sm_90


// ===== COMPILED SASS (sm_90a) =====

	.target	sm_90a

	.elftype	@"ET_EXEC"


//--------------------- .note.nv.tkinfo           --------------------------
	.section	.note.nv.tkinfo,"",@"SHT_NOTE"
	.sectionflags	@"SHF_NOTE_NV_TKINFO"
	.tkinfo
        /*0018*/ 	.word	0x00000002
        /*0030*/ 	.string	""
        /*0030*/ 	.string	"ptxas"
        /*0030*/ 	.string	"Cuda compilation tools, release 13.0, V13.0.88"
        /*0030*/ 	.string	"Build cuda_13.0.r13.0/compiler.36424714_0"
        /*0030*/ 	.string	"-v  -suppress-debug-info  -lineinfo  -arch sm_90a "



//--------------------- .note.nv.cuinfo           --------------------------
	.section	.note.nv.cuinfo,"",@"SHT_NOTE"
	.sectionflags	@"SHF_NOTE_NV_CUINFO"
        /*0018*/ 	.short	0x0002
        /*001a*/ 	.short	0x005a
        /*001c*/ 	.short	0x0082
	.zero		2


//--------------------- .nv.info                  --------------------------
	.section	.nv.info,"",@"SHT_CUDA_INFO"
	.align	4


	//----- nvinfo : EIATTR_REGCOUNT
	.align		4
        /*0000*/ 	.byte	0x04, 0x2f
        /*0002*/ 	.short	(.L_1 - .L_0)
	.align		4
.L_0:
        /*0004*/ 	.word	index@(matmul_kernel)
        /*0008*/ 	.word	0x00000080


	//----- nvinfo : EIATTR_FRAME_SIZE
	.align		4
.L_1:
        /*000c*/ 	.byte	0x04, 0x11
        /*000e*/ 	.short	(.L_3 - .L_2)
	.align		4
.L_2:
        /*0010*/ 	.word	index@(matmul_kernel)
        /*0014*/ 	.word	0x00000018


	//----- nvinfo : EIATTR_MIN_STACK_SIZE
	.align		4
.L_3:
        /*0018*/ 	.byte	0x04, 0x12
        /*001a*/ 	.short	(.L_5 - .L_4)
	.align		4
.L_4:
        /*001c*/ 	.word	index@(matmul_kernel)
        /*0020*/ 	.word	0x00000018
.L_5:


//--------------------- .nv.compat                --------------------------
	.section	.nv.compat,"",@"SHT_CUDA_COMPAT_INFO"
	.align	4
        /*0000*/ 	.byte	0x02, 0x09, 0x01, 0x00, 0x02, 0x02, 0x04, 0x00, 0x02, 0x05, 0x05, 0x00, 0x03, 0x07, 0x01, 0x01
        /*0010*/ 	.byte	0x02, 0x03, 0x00, 0x00, 0x02, 0x06, 0x01, 0x00, 0x04, 0x0b, 0x08, 0x00, 0x00, 0x00, 0x00, 0x00
        /*0020*/ 	.byte	0x00, 0x00, 0x00, 0x00


//--------------------- .nv.info.matmul_kernel    --------------------------
	.section	.nv.info.matmul_kernel,"",@"SHT_CUDA_INFO"
	.sectionflags	@""
	.align	4


	//----- nvinfo : EIATTR_CUDA_API_VERSION
	.align		4
        /*0000*/ 	.byte	0x04, 0x37
        /*0002*/ 	.short	(.L_7 - .L_6)
.L_6:
        /*0004*/ 	.word	0x00000082


	//----- nvinfo : EIATTR_KPARAM_INFO
	.align		4
.L_7:
        /*0008*/ 	.byte	0x04, 0x17
        /*000a*/ 	.short	(.L_9 - .L_8)
.L_8:
        /*000c*/ 	.word	0x00000000
        /*0010*/ 	.short	0x000d
        /*0012*/ 	.short	0x0048
        /*0014*/ 	.byte	0x00, 0xf4, 0x21, 0x00


	//----- nvinfo : EIATTR_KPARAM_INFO
	.align		4
.L_9:
        /*0018*/ 	.byte	0x04, 0x17
        /*001a*/ 	.short	(.L_11 - .L_10)
.L_10:
        /*001c*/ 	.word	0x00000000
        /*0020*/ 	.short	0x000c
        /*0022*/ 	.short	0x0040
        /*0024*/ 	.byte	0x00, 0xf4, 0x21, 0x00


	//----- nvinfo : EIATTR_KPARAM_INFO
	.align		4
.L_11:
        /*0028*/ 	.byte	0x04, 0x17
        /*002a*/ 	.short	(.L_13 - .L_12)
.L_12:
        /*002c*/ 	.word	0x00000000
        /*0030*/ 	.short	0x000b
        /*0032*/ 	.short	0x0038
        /*0034*/ 	.byte	0x00, 0xf0, 0x11, 0x00


	//----- nvinfo : EIATTR_KPARAM_INFO
	.align		4
.L_13:
        /*0038*/ 	.byte	0x04, 0x17
        /*003a*/ 	.short	(.L_15 - .L_14)
.L_14:
        /*003c*/ 	.word	0x00000000
        /*0040*/ 	.short	0x000a
        /*0042*/ 	.short	0x0034
        /*0044*/ 	.byte	0x00, 0xf0, 0x11, 0x00


	//----- nvinfo : EIATTR_KPARAM_INFO
	.align		4
.L_15:
        /*0048*/ 	.byte	0x04, 0x17
        /*004a*/ 	.short	(.L_17 - .L_16)
.L_16:
        /*004c*/ 	.word	0x00000000
        /*0050*/ 	.short	0x0009
        /*0052*/ 	.short	0x0030
        /*0054*/ 	.byte	0x00, 0xf0, 0x11, 0x00


	//----- nvinfo : EIATTR_KPARAM_INFO
	.align		4
.L_17:
        /*0058*/ 	.byte	0x04, 0x17
        /*005a*/ 	.short	(.L_19 - .L_18)
.L_18:
        /*005c*/ 	.word	0x00000000
        /*0060*/ 	.short	0x0008
        /*0062*/ 	.short	0x002c
        /*0064*/ 	.byte	0x00, 0xf0, 0x11, 0x00


	//----- nvinfo : EIATTR_KPARAM_INFO
	.align		4
.L_19:
        /*0068*/ 	.byte	0x04, 0x17
        /*006a*/ 	.short	(.L_21 - .L_20)
.L_20:
        /*006c*/ 	.word	0x00000000
        /*0070*/ 	.short	0x0007
        /*0072*/ 	.short	0x0028
        /*0074*/ 	.byte	0x00, 0xf0, 0x11, 0x00


	//----- nvinfo : EIATTR_KPARAM_INFO
	.align		4
.L_21:
        /*0078*/ 	.byte	0x04, 0x17
        /*007a*/ 	.short	(.L_23 - .L_22)
.L_22:
        /*007c*/ 	.word	0x00000000
        /*0080*/ 	.short	0x0006
        /*0082*/ 	.short	0x0024
        /*0084*/ 	.byte	0x00, 0xf0, 0x11, 0x00


	//----- nvinfo : EIATTR_KPARAM_INFO
	.align		4
.L_23:
        /*0088*/ 	.byte	0x04, 0x17
        /*008a*/ 	.short	(.L_25 - .L_24)
.L_24:
        /*008c*/ 	.word	0x00000000
        /*0090*/ 	.short	0x0005
        /*0092*/ 	.short	0x0020
        /*0094*/ 	.byte	0x00, 0xf0, 0x11, 0x00


	//----- nvinfo : EIATTR_KPARAM_INFO
	.align		4
.L_25:
        /*0098*/ 	.byte	0x04, 0x17
        /*009a*/ 	.short	(.L_27 - .L_26)
.L_26:
        /*009c*/ 	.word	0x00000000
        /*00a0*/ 	.short	0x0004
        /*00a2*/ 	.short	0x001c
        /*00a4*/ 	.byte	0x00, 0xf0, 0x11, 0x00


	//----- nvinfo : EIATTR_KPARAM_INFO
	.align		4
.L_27:
        /*00a8*/ 	.byte	0x04, 0x17
        /*00aa*/ 	.short	(.L_29 - .L_28)
.L_28:
        /*00ac*/ 	.word	0x00000000
        /*00b0*/ 	.short	0x0003
        /*00b2*/ 	.short	0x0018
        /*00b4*/ 	.byte	0x00, 0xf0, 0x11, 0x00


	//----- nvinfo : EIATTR_KPARAM_INFO
	.align		4
.L_29:
        /*00b8*/ 	.byte	0x04, 0x17
        /*00ba*/ 	.short	(.L_31 - .L_30)
.L_30:
        /*00bc*/ 	.word	0x00000000
        /*00c0*/ 	.short	0x0002
        /*00c2*/ 	.short	0x0010
        /*00c4*/ 	.byte	0x00, 0xf4, 0x21, 0x00


	//----- nvinfo : EIATTR_KPARAM_INFO
	.align		4
.L_31:
        /*00c8*/ 	.byte	0x04, 0x17
        /*00ca*/ 	.short	(.L_33 - .L_32)
.L_32:
        /*00cc*/ 	.word	0x00000000
        /*00d0*/ 	.short	0x0001
        /*00d2*/ 	.short	0x0008
        /*00d4*/ 	.byte	0x00, 0xf4, 0x21, 0x00


	//----- nvinfo : EIATTR_KPARAM_INFO
	.align		4
.L_33:
        /*00d8*/ 	.byte	0x04, 0x17
        /*00da*/ 	.short	(.L_35 - .L_34)
.L_34:
        /*00dc*/ 	.word	0x00000000
        /*00e0*/ 	.short	0x0000
        /*00e2*/ 	.short	0x0000
        /*00e4*/ 	.byte	0x00, 0xf4, 0x21, 0x00


	//----- nvinfo : EIATTR_SPARSE_MMA_MASK
	.align		4
.L_35:
        /*00e8*/ 	.byte	0x03, 0x50
        /*00ea*/ 	.short	0x0000


	//----- nvinfo : EIATTR_MAXREG_COUNT
	.align		4
        /*00ec*/ 	.byte	0x03, 0x1b
        /*00ee*/ 	.short	0x0080


	//----- nvinfo : EIATTR_NUM_BARRIERS
	.align		4
        /*00f0*/ 	.byte	0x02, 0x4c
        /*00f2*/ 	.byte	0x01
	.zero		1


	//----- nvinfo : EIATTR_ANNOTATIONS
	.align		4
        /*00f4*/ 	.byte	0x04, 0x55
        /*00f6*/ 	.short	(.L_37 - .L_36)


	//   ....[0]....
.L_36:
        /*00f8*/ 	.word	0x00000001
        /*00fc*/ 	.byte	0x40, 0x06, 0x00, 0x00, 0x01, 0x00, 0x00, 0x00, 0x40, 0x19, 0x00, 0x00, 0x01, 0x00, 0x00, 0x00
        /*010c*/ 	.byte	0x60, 0x1a, 0x00, 0x00, 0x01, 0x00, 0x00, 0x00, 0x10, 0x23, 0x00, 0x00, 0x01, 0x00, 0x00, 0x00
        /*011c*/ 	.byte	0x70, 0x23, 0x00, 0x00, 0x01, 0x00, 0x00, 0x00, 0xb0, 0x23, 0x00, 0x00, 0x01, 0x00, 0x00, 0x00
        /*012c*/ 	.byte	0x30, 0x28, 0x00, 0x00, 0x01, 0x00, 0x00, 0x00, 0x20, 0x2c, 0x00, 0x00, 0x01, 0x00, 0x00, 0x00
        /*013c*/ 	.byte	0x80, 0x2c, 0x00, 0x00, 0x01, 0x00, 0x00, 0x00, 0xb0, 0x30, 0x00, 0x00


	//----- nvinfo : EIATTR_MERCURY_ISA_VERSION
	.align		4
.L_37:
        /*0148*/ 	.byte	0x03, 0x5f
        /*014a*/ 	.short	0x0101


	//----- nvinfo : EIATTR_EXIT_INSTR_OFFSETS
	.align		4
        /*014c*/ 	.byte	0x04, 0x1c
        /*014e*/ 	.short	(.L_39 - .L_38)


	//   ....[0]....
.L_38:
        /*0150*/ 	.word	0x00004dd0


	//   ....[1]....
        /*0154*/ 	.word	0x00004e00


	//----- nvinfo : EIATTR_REQNTID
	.align		4
.L_39:
        /*0158*/ 	.byte	0x04, 0x10
        /*015a*/ 	.short	(.L_41 - .L_40)
.L_40:
        /*015c*/ 	.word	0x00000200
        /*0160*/ 	.word	0x00000001
        /*0164*/ 	.word	0x00000001


	//----- nvinfo : EIATTR_CBANK_PARAM_SIZE
	.align		4
.L_41:
        /*0168*/ 	.byte	0x03, 0x19
        /*016a*/ 	.short	0x0050


	//----- nvinfo : EIATTR_PARAM_CBANK
	.align		4
        /*016c*/ 	.byte	0x04, 0x0a
        /*016e*/ 	.short	(.L_43 - .L_42)
	.align		4
.L_42:
        /*0170*/ 	.word	index@(.nv.constant0.matmul_kernel)
        /*0174*/ 	.short	0x0210
        /*0176*/ 	.short	0x0050


	//----- nvinfo : EIATTR_SW_WAR
	.align		4
.L_43:
        /*0178*/ 	.byte	0x04, 0x36
        /*017a*/ 	.short	(.L_45 - .L_44)
.L_44:
        /*017c*/ 	.word	0x00000008
.L_45:


//--------------------- .nv.callgraph             --------------------------
	.section	.nv.callgraph,"",@"SHT_CUDA_CALLGRAPH"
	.align	4
	.sectionentsize	8
	.align		4
        /*0000*/ 	.word	0x00000000
	.align		4
        /*0004*/ 	.word	0xffffffff
	.align		4
        /*0008*/ 	.word	0x00000000
	.align		4
        /*000c*/ 	.word	0xfffffffe
	.align		4
        /*0010*/ 	.word	0x00000000
	.align		4
        /*0014*/ 	.word	0xfffffffd
	.align		4
        /*0018*/ 	.word	0x00000000
	.align		4
        /*001c*/ 	.word	0xfffffffc


//--------------------- .text.matmul_kernel       --------------------------
	.section	.text.matmul_kernel,"ax",@progbits
	.align	128
        .global         matmul_kernel
        .type           matmul_kernel,@function
        .size           matmul_kernel,(.L_x_3 - matmul_kernel)
        .other          matmul_kernel,@"STO_CUDA_ENTRY STV_DEFAULT"
matmul_kernel:
.text.matmul_kernel:
[----:B------:R-:W0:Y:S08]  /*0000*/  LDC R1, c[0x0][0x28] ;  /* 0x00000a00ff017b82 */ /* 0x000e300000000800 */
[----:B------:R-:W1:Y:S01]  /*0010*/  LDC.64 R16, c[0x0][0x228] ;  /* 0x00008a00ff107b82 */ /* 0x000e620000000a00 */
[----:B------:R-:W2:Y:S01]  /*0020*/  S2R R5, SR_CTAID.X ;  /* 0x0000000000057919 */ /* 0x000ea20000002500 */
[----:B0-----:R-:W-:Y:S01]  /*0030*/  VIADD R1, R1, 0xffffffe8 ;  /* 0xffffffe801017836 */ /* 0x001fe20000000000 */
[----:B------:R-:W-:Y:S01]  /*0040*/  ULDC.64 UR14, c[0x0][0x208] ;  /* 0x00008200000e7ab9 */ /* 0x000fe20000000a00 */
[----:B------:R-:W-:Y:S01]  /*0050*/  CS2R R24, SRZ ;  /* 0x0000000000187805 */ /* 0x000fe2000001ff00 */
[----:B------:R-:W0:Y:S01]  /*0060*/  S2R R112, SR_TID.X ;  /* 0x0000000000707919 */ /* 0x000e220000002100 */
[----:B------:R-:W-:-:S02]  /*0070*/  CS2R R26, SRZ ;  /* 0x00000000001a7805 */ /* 0x000fc4000001ff00 */
[----:B------:R-:W-:Y:S01]  /*0080*/  CS2R R64, SRZ ;  /* 0x0000000000407805 */ /* 0x000fe2000001ff00 */
[----:B------:R-:W3:Y:S01]  /*0090*/  S2UR UR12, SR_CgaCtaId ;  /* 0x00000000000c79c3 */ /* 0x000ee20000008800 */
[----:B------:R-:W-:Y:S02]  /*00a0*/  CS2R R66, SRZ ;  /* 0x0000000000427805 */ /* 0x000fe4000001ff00 */
[----:B------:R-:W-:Y:S02]  /*00b0*/  CS2R R20, SRZ ;  /* 0x0000000000147805 */ /* 0x000fe4000001ff00 */
[----:B------:R-:W-:Y:S02]  /*00c0*/  CS2R R22, SRZ ;  /* 0x0000000000167805 */ /* 0x000fe4000001ff00 */
[----:B------:R-:W-:Y:S02]  /*00d0*/  CS2R R60, SRZ ;  /* 0x00000000003c7805 */ /* 0x000fe4000001ff00 */
[----:B------:R-:W-:-:S02]  /*00e0*/  CS2R R62, SRZ ;  /* 0x00000000003e7805 */ /* 0x000fc4000001ff00 */
[----:B------:R-:W-:Y:S02]  /*00f0*/  CS2R R56, SRZ ;  /* 0x0000000000387805 */ /* 0x000fe4000001ff00 */
[----:B------:R-:W-:Y:S02]  /*0100*/  CS2R R58, SRZ ;  /* 0x00000000003a7805 */ /* 0x000fe4000001ff00 */
[----:B------:R-:W-:Y:S02]  /*0110*/  CS2R R12, SRZ ;  /* 0x00000000000c7805 */ /* 0x000fe4000001ff00 */
[----:B------:R-:W-:Y:S01]  /*0120*/  CS2R R14, SRZ ;  /* 0x00000000000e7805 */ /* 0x000fe2000001ff00 */
[----:B-1----:R-:W-:-:S05]  /*0130*/  VIADD R0, R17, 0xff ;  /* 0x000000ff11007836 */ /* 0x002fca0000000000 */
[----:B------:R-:W-:-:S04]  /*0140*/  SHF.R.S32.HI R3, RZ, 0x1f, R0 ;  /* 0x0000001fff037819 */ /* 0x000fc80000011400 */
[----:B------:R-:W-:Y:S02]  /*0150*/  LEA.HI R3, R3, R0, RZ, 0x8 ;  /* 0x0000000003037211 */ /* 0x000fe400078f40ff */
[----:B--2---:R-:W-:Y:S02]  /*0160*/  IABS R8, R5 ;  /* 0x0000000500087213 */ /* 0x004fe40000000000 */
[----:B------:R-:W-:-:S05]  /*0170*/  SHF.R.S32.HI R3, RZ, 0x8, R3 ;  /* 0x00000008ff037819 */ /* 0x000fca0000011403 */
[----:B------:R-:W-:-:S05]  /*0180*/  IMAD.SHL.U32 R4, R3, 0x8, RZ ;  /* 0x0000000803047824 */ /* 0x000fca00078e00ff */
[-C--:B------:R-:W-:Y:S02]  /*0190*/  IABS R7, R4.reuse ;  /* 0x0000000400077213 */ /* 0x080fe40000000000 */
[----:B------:R-:W-:Y:S02]  /*01a0*/  IABS R10, R4 ;  /* 0x00000004000a7213 */ /* 0x000fe40000000000 */
[----:B------:R-:W1:Y:S08]  /*01b0*/  I2F.RP R0, R7 ;  /* 0x0000000700007306 */ /* 0x000e700000209400 */
[----:B-1----:R-:W1:Y:S02]  /*01c0*/  MUFU.RCP R0, R0 ;  /* 0x0000000000007308 */ /* 0x002e640000001000 */
[----:B-1----:R-:W-:-:S02]  /*01d0*/  VIADD R2, R0, 0xffffffe ;  /* 0x0ffffffe00027836 */ /* 0x002fc40000000000 */
[----:B------:R-:W-:-:S04]  /*01e0*/  IMAD.MOV R0, RZ, RZ, -R10 ;  /* 0x000000ffff007224 */ /* 0x000fc800078e0a0a */
[----:B------:R1:W2:Y:S02]  /*01f0*/  F2I.FTZ.U32.TRUNC.NTZ R3, R2 ;  /* 0x0000000200037305 */ /* 0x0002a4000021f000 */
[----:B-1----:R-:W-:Y:S02]  /*0200*/  IMAD.MOV.U32 R2, RZ, RZ, RZ ;  /* 0x000000ffff027224 */ /* 0x002fe400078e00ff */
[----:B--2---:R-:W-:-:S04]  /*0210*/  IMAD.MOV R6, RZ, RZ, -R3 ;  /* 0x000000ffff067224 */ /* 0x004fc800078e0a03 */
[----:B------:R-:W-:Y:S02]  /*0220*/  IMAD R9, R6, R7, RZ ;  /* 0x0000000706097224 */ /* 0x000fe400078e02ff */
[----:B------:R-:W-:Y:S02]  /*0230*/  IMAD.MOV.U32 R6, RZ, RZ, R8 ;  /* 0x000000ffff067224 */ /* 0x000fe400078e0008 */
[----:B------:R-:W-:-:S06]  /*0240*/  IMAD.HI.U32 R3, R3, R9, R2 ;  /* 0x0000000903037227 */ /* 0x000fcc00078e0002 */
[----:B------:R-:W-:-:S04]  /*0250*/  IMAD.HI.U32 R3, R3, R6, RZ ;  /* 0x0000000603037227 */ /* 0x000fc800078e00ff */
[----:B------:R-:W-:-:S05]  /*0260*/  IMAD R0, R3, R0, R6 ;  /* 0x0000000003007224 */ /* 0x000fca00078e0206 */
[----:B------:R-:W-:-:S13]  /*0270*/  ISETP.GT.U32.AND P1, PT, R7, R0, PT ;  /* 0x000000000700720c */ /* 0x000fda0003f24070 */
[----:B------:R-:W-:Y:S02]  /*0280*/  @!P1 IMAD.IADD R0, R0, 0x1, -R7 ;  /* 0x0000000100009824 */ /* 0x000fe400078e0a07 */
[----:B------:R-:W-:Y:S01]  /*0290*/  @!P1 VIADD R3, R3, 0x1 ;  /* 0x0000000103039836 */ /* 0x000fe20000000000 */
[----:B------:R-:W-:Y:S02]  /*02a0*/  ISETP.NE.AND P1, PT, R4, RZ, PT ;  /* 0x000000ff0400720c */ /* 0x000fe40003f25270 */
[----:B------:R-:W-:Y:S02]  /*02b0*/  ISETP.GE.U32.AND P0, PT, R0, R7, PT ;  /* 0x000000070000720c */ /* 0x000fe40003f06070 */
[----:B------:R-:W-:-:S04]  /*02c0*/  LOP3.LUT R0, R5, R4, RZ, 0x3c, !PT ;  /* 0x0000000405007212 */ /* 0x000fc800078e3cff */
[----:B------:R-:W-:Y:S01]  /*02d0*/  ISETP.GE.AND P2, PT, R0, RZ, PT ;  /* 0x000000ff0000720c */ /* 0x000fe20003f46270 */
[----:B------:R-:W-:-:S06]  /*02e0*/  VIADD R0, R16, 0x7f ;  /* 0x0000007f10007836 */ /* 0x000fcc0000000000 */
[----:B------:R-:W-:-:S04]  /*02f0*/  @P0 VIADD R3, R3, 0x1 ;  /* 0x0000000103030836 */ /* 0x000fc80000000000 */
[----:B------:R-:W-:Y:S01]  /*0300*/  IMAD.MOV.U32 R2, RZ, RZ, R3 ;  /* 0x000000ffff027224 */ /* 0x000fe200078e0003 */
[----:B------:R-:W-:-:S03]  /*0310*/  SHF.R.S32.HI R3, RZ, 0x1f, R0 ;  /* 0x0000001fff037819 */ /* 0x000fc60000011400 */
[----:B------:R-:W-:Y:S01]  /*0320*/  @!P2 IMAD.MOV R2, RZ, RZ, -R2 ;  /* 0x000000ffff02a224 */ /* 0x000fe200078e0a02 */
[----:B------:R-:W-:Y:S02]  /*0330*/  @!P1 LOP3.LUT R2, RZ, R4, RZ, 0x33, !PT ;  /* 0x00000004ff029212 */ /* 0x000fe400078e33ff */
[----:B------:R-:W-:-:S03]  /*0340*/  LEA.HI R3, R3, R0, RZ, 0x7 ;  /* 0x0000000003037211 */ /* 0x000fc600078f38ff */
[----:B------:R-:W-:Y:S02]  /*0350*/  IMAD.SHL.U32 R6, R2, 0x8, RZ ;  /* 0x0000000802067824 */ /* 0x000fe400078e00ff */
[----:B------:R-:W-:-:S03]  /*0360*/  IMAD.MOV R2, RZ, RZ, -R2 ;  /* 0x000000ffff027224 */ /* 0x000fc600078e0a02 */
[----:B------:R-:W-:Y:S01]  /*0370*/  LEA.HI.SX32 R3, R3, -R6, 0x19 ;  /* 0x8000000603037211 */ /* 0x000fe200078fcaff */
[----:B------:R-:W-:-:S03]  /*0380*/  IMAD R11, R4, R2, R5 ;  /* 0x00000002040b7224 */ /* 0x000fc600078e0205 */
[----:B------:R-:W-:-:S04]  /*0390*/  VIMNMX R8, R3, 0x8, PT ;  /* 0x0000000803087848 */ /* 0x000fc80003fe0100 */
[-C--:B------:R-:W-:Y:S02]  /*03a0*/  IABS R7, R8.reuse ;  /* 0x0000000800077213 */ /* 0x080fe40000000000 */
[----:B------:R-:W-:Y:S02]  /*03b0*/  IABS R4, R8 ;  /* 0x0000000800047213 */ /* 0x000fe40000000000 */
[----:B------:R-:W1:Y:S01]  /*03c0*/  I2F.RP R0, R7 ;  /* 0x0000000700007306 */ /* 0x000e620000209400 */
[C---:B------:R-:W-:Y:S02]  /*03d0*/  R2UR UR5, R8.reuse ;  /* 0x00000000080572ca */ /* 0x040fe400000e0000 */
[----:B------:R-:W-:-:S11]  /*03e0*/  R2UR UR6, R8 ;  /* 0x00000000080672ca */ /* 0x000fd600000e0000 */
[----:B------:R-:W-:Y:S01]  /*03f0*/  UISETP.NE.AND UP0, UPT, UR5, URZ, UPT ;  /* 0x0000003f0500728c */ /* 0x000fe2000bf05270 */
[----:B-1----:R-:W1:Y:S02]  /*0400*/  MUFU.RCP R0, R0 ;  /* 0x0000000000007308 */ /* 0x002e640000001000 */
[----:B-1----:R-:W-:Y:S02]  /*0410*/  VIADD R3, R0, 0xffffffe ;  /* 0x0ffffffe00037836 */ /* 0x002fe40000000000 */
[----:B------:R-:W-:-:S04]  /*0420*/  IMAD.MOV R0, RZ, RZ, -R4 ;  /* 0x000000ffff007224 */ /* 0x000fc800078e0a04 */
[----:B------:R-:W1:Y:S02]  /*0430*/  F2I.FTZ.U32.TRUNC.NTZ R3, R3 ;  /* 0x0000000300037305 */ /* 0x000e64000021f000 */
[----:B-1----:R-:W-:-:S04]  /*0440*/  IMAD.MOV R9, RZ, RZ, -R3 ;  /* 0x000000ffff097224 */ /* 0x002fc800078e0a03 */
[----:B------:R-:W-:Y:S01]  /*0450*/  IMAD.MOV.U32 R2, RZ, RZ, R9 ;  /* 0x000000ffff027224 */ /* 0x000fe200078e0009 */
[----:B------:R-:W-:-:S03]  /*0460*/  IABS R9, R11 ;  /* 0x0000000b00097213 */ /* 0x000fc60000000000 */
[----:B------:R-:W-:Y:S02]  /*0470*/  IMAD R5, R2, R7, RZ ;  /* 0x0000000702057224 */ /* 0x000fe400078e02ff */
[----:B------:R-:W-:-:S04]  /*0480*/  IMAD.MOV.U32 R2, RZ, RZ, RZ ;  /* 0x000000ffff027224 */ /* 0x000fc800078e00ff */
[----:B------:R-:W-:Y:S01]  /*0490*/  IMAD.HI.U32 R2, R3, R5, R2 ;  /* 0x0000000503027227 */ /* 0x000fe200078e0002 */
[----:B0-----:R-:W-:Y:S02]  /*04a0*/  LOP3.LUT R3, R112, 0x7f, RZ, 0xc0, !PT ;  /* 0x0000007f70037812 */ /* 0x001fe400078ec0ff */
[----:B------:R-:W-:-:S03]  /*04b0*/  CS2R R4, SRZ ;  /* 0x0000000000047805 */ /* 0x000fc6000001ff00 */
[----:B------:R-:W-:-:S04]  /*04c0*/  IMAD.HI.U32 R2, R2, R9, RZ ;  /* 0x0000000902027227 */ /* 0x000fc800078e00ff */
[----:B------:R-:W-:-:S05]  /*04d0*/  IMAD R0, R2, R0, R9 ;  /* 0x0000000002007224 */ /* 0x000fca00078e0209 */
[----:B------:R-:W-:-:S13]  /*04e0*/  ISETP.GT.U32.AND P1, PT, R7, R0, PT ;  /* 0x000000000700720c */ /* 0x000fda0003f24070 */
[----:B------:R-:W-:Y:S02]  /*04f0*/  @!P1 IMAD.IADD R0, R0, 0x1, -R7 ;  /* 0x0000000100009824 */ /* 0x000fe400078e0a07 */
[----:B------:R-:W-:-:S03]  /*0500*/  @!P1 VIADD R2, R2, 0x1 ;  /* 0x0000000102029836 */ /* 0x000fc60000000000 */
[----:B------:R-:W-:Y:S02]  /*0510*/  ISETP.GE.U32.AND P0, PT, R0, R7, PT ;  /* 0x000000070000720c */ /* 0x000fe40003f06070 */
[----:B------:R-:W-:-:S04]  /*0520*/  LOP3.LUT R0, R11, R8, RZ, 0x3c, !PT ;  /* 0x000000080b007212 */ /* 0x000fc800078e3cff */
[----:B------:R-:W-:-:S07]  /*0530*/  ISETP.GE.AND P2, PT, R0, RZ, PT ;  /* 0x000000ff0000720c */ /* 0x000fce0003f46270 */
[----:B------:R-:W-:-:S06]  /*0540*/  @P0 VIADD R2, R2, 0x1 ;  /* 0x0000000102020836 */ /* 0x000fcc0000000000 */
[----:B------:R-:W-:-:S05]  /*0550*/  @!P2 IMAD.MOV R2, RZ, RZ, -R2 ;  /* 0x000000ffff02a224 */ /* 0x000fca00078e0a02 */
[----:B------:R-:W-:-:S09]  /*0560*/  R2UR UR4, R2 ;  /* 0x00000000020472ca */ /* 0x000fd200000e0000 */
[----:B------:R-:W-:-:S04]  /*0570*/  @!UP0 ULOP3.LUT UR4, URZ, UR6, URZ, 0x33, !UPT ;  /* 0x000000063f048292 */ /* 0x000fc8000f8e333f */
[----:B------:R-:W-:Y:S02]  /*0580*/  UIADD3 UR5, -UR4, URZ, URZ ;  /* 0x0000003f04057290 */ /* 0x000fe4000fffe13f */
[----:B------:R-:W-:-:S04]  /*0590*/  USHF.L.U32 UR13, UR4, 0x8, URZ ;  /* 0x00000008040d7899 */ /* 0x000fc8000800063f */
[----:B------:R-:W-:Y:S01]  /*05a0*/  IMAD R0, R8, UR5, R11 ;  /* 0x0000000508007c24 */ /* 0x000fe2000f8e020b */
[----:B------:R-:W-:Y:S01]  /*05b0*/  UMOV UR5, 0x400 ;  /* 0x0000040000057882 */ /* 0x000fe20000000000 */
[----:B------:R-:W-:Y:S01]  /*05c0*/  CS2R R8, SRZ ;  /* 0x0000000000087805 */ /* 0x000fe2000001ff00 */
[----:B---3--:R-:W-:Y:S01]  /*05d0*/  ULEA UR12, UR12, UR5, 0x18 ;  /* 0x000000050c0c7291 */ /* 0x008fe2000f8ec03f */
[----:B------:R-:W-:Y:S01]  /*05e0*/  IMAD.IADD R0, R6, 0x1, R0 ;  /* 0x0000000106007824 */ /* 0x000fe200078e0200 */
[----:B------:R-:W-:Y:S02]  /*05f0*/  CS2R R6, SRZ ;  /* 0x0000000000067805 */ /* 0x000fe4000001ff00 */
[----:B------:R-:W-:Y:S01]  /*0600*/  CS2R R10, SRZ ;  /* 0x00000000000a7805 */ /* 0x000fe2000001ff00 */
[----:B------:R-:W-:Y:S01]  /*0610*/  IMAD R88, R0, 0x80, R3 ;  /* 0x0000008000587824 */ /* 0x000fe200078e0203 */
[----:B------:R-:W-:Y:S01]  /*0620*/  SHF.R.U32.HI R0, RZ, 0x7, R112 ;  /* 0x00000007ff007819 */ /* 0x000fe20000011670 */
[----:B------:R-:W0:Y:S03]  /*0630*/  LDC R3, c[0x0][0x230] ;  /* 0x00008c00ff037b82 */ /* 0x000e260000000800 */
[----:B------:R1:W-:Y:S01]  /*0640*/  STL [R1+0x8], R88 ;  /* 0x0000085801007387 */ /* 0x0003e20000100800 */
[----:B------:R-:W-:Y:S01]  /*0650*/  SGXT.U32 R110, R0, 0x2 ;  /* 0x00000002006e781a */ /* 0x000fe20000000000 */
[----:B0-----:R-:W-:-:S05]  /*0660*/  VIADD R3, R3, 0x1f ;  /* 0x0000001f03037836 */ /* 0x001fca0000000000 */
[----:B------:R-:W-:-:S13]  /*0670*/  ISETP.GE.AND P0, PT, R3, 0x20, PT ;  /* 0x000000200300780c */ /* 0x000fda0003f06270 */
[----:B-1----:R-:W-:Y:S05]  /*0680*/  @!P0 BRA `(.L_x_0) ;  /* 0x0000002800888947 */ /* 0x002fea0003800000 */
[----:B------:R-:W-:Y:S01]  /*0690*/  IABS R0, R16 ;  /* 0x0000001000007213 */ /* 0x000fe20000000000 */
[----:B------:R-:W0:Y:S01]  /*06a0*/  LDC.64 R90, c[0x0][0x218] ;  /* 0x00008600ff5a7b82 */ /* 0x000e220000000a00 */
[----:B------:R-:W-:Y:S02]  /*06b0*/  IABS R4, R17 ;  /* 0x0000001100047213 */ /* 0x000fe40000000000 */
[----:B------:R-:W-:Y:S01]  /*06c0*/  CS2R R44, SRZ ;  /* 0x00000000002c7805 */ /* 0x000fe2000001ff00 */
[----:B------:R-:W1:Y:S01]  /*06d0*/  I2F.RP R11, R0 ;  /* 0x00000000000b7306 */ /* 0x000e620000209400 */
[----:B------:R-:W-:Y:S02]  /*06e0*/  SHF.R.U32.HI R2, RZ, 0x5, R112 ;  /* 0x00000005ff027819 */ /* 0x000fe40000011670 */
[----:B------:R-:W-:Y:S02]  /*06f0*/  CS2R R46, SRZ ;  /* 0x00000000002e7805 */ /* 0x000fe4000001ff00 */
[----:B------:R-:W-:-:S02]  /*0700*/  IABS R41, R88 ;  /* 0x0000005800297213 */ /* 0x000fc40000000000 */
[----:B------:R-:W-:Y:S02]  /*0710*/  CS2R R48, SRZ ;  /* 0x0000000000307805 */ /* 0x000fe4000001ff00 */
[----:B------:R-:W-:Y:S01]  /*0720*/  R2UR UR17, R2 ;  /* 0x00000000021172ca */ /* 0x000fe200000e0000 */
[C---:B------:R-:W-:Y:S01]  /*0730*/  IMAD.SHL.U32 R2, R112.reuse, 0x2, RZ ;  /* 0x0000000270027824 */ /* 0x040fe200078e00ff */
[----:B------:R-:W-:Y:S01]  /*0740*/  LOP3.LUT R5, R112, 0x180, RZ, 0xc0, !PT ;  /* 0x0000018070057812 */ /* 0x000fe200078ec0ff */
[----:B------:R-:W2:Y:S01]  /*0750*/  I2F.RP R10, R4 ;  /* 0x00000004000a7306 */ /* 0x000ea20000209400 */
[----:B------:R-:W-:Y:S02]  /*0760*/  SHF.R.U32.HI R43, RZ, 0x2, R112 ;  /* 0x00000002ff2b7819 */ /* 0x000fe40000011670 */
[----:B------:R-:W-:Y:S02]  /*0770*/  CS2R R50, SRZ ;  /* 0x0000000000327805 */ /* 0x000fe4000001ff00 */
[----:B------:R-:W-:-:S02]  /*0780*/  LOP3.LUT R12, R2, 0x7e, RZ, 0xc0, !PT ;  /* 0x0000007e020c7812 */ /* 0x000fc400078ec0ff */
[----:B------:R-:W-:Y:S02]  /*0790*/  CS2R R52, SRZ ;  /* 0x0000000000347805 */ /* 0x000fe4000001ff00 */
[----:B------:R-:W-:Y:S02]  /*07a0*/  SHF.R.U32.HI R5, RZ, 0x3, R5 ;  /* 0x00000003ff057819 */ /* 0x000fe40000011605 */
[----:B------:R-:W-:Y:S02]  /*07b0*/  CS2R R54, SRZ ;  /* 0x0000000000367805 */ /* 0x000fe4000001ff00 */
[----:B------:R-:W-:Y:S01]  /*07c0*/  LOP3.LUT R12, R12, 0x180, R112, 0xf8, !PT ;  /* 0x000001800c0c7812 */ /* 0x000fe200078ef870 */
[----:B-1----:R-:W1:Y:S01]  /*07d0*/  MUFU.RCP R11, R11 ;  /* 0x0000000b000b7308 */ /* 0x002e620000001000 */
[----:B------:R-:W-:Y:S01]  /*07e0*/  LOP3.LUT R2, R2, 0x3fe, RZ, 0xc0, !PT ;  /* 0x000003fe02027812 */ /* 0x000fe200078ec0ff */
[----:B------:R-:W-:Y:S01]  /*07f0*/  UIADD3 UR4, UR13, UR17, URZ ;  /* 0x000000110d047290 */ /* 0x000fe2000fffe03f */
[----:B------:R-:W-:Y:S01]  /*0800*/  LOP3.LUT R5, R12, R5, RZ, 0x3c, !PT ;  /* 0x000000050c057212 */ /* 0x000fe200078e3cff */
[----:B------:R-:W-:Y:S01]  /*0810*/  ULOP3.LUT UR24, UR13, 0xf, UR17, 0xf8, !UPT ;  /* 0x0000000f0d187892 */ /* 0x000fe2000f8ef811 */
[----:B------:R-:W-:Y:S01]  /*0820*/  CS2R R56, SRZ ;  /* 0x0000000000387805 */ /* 0x000fe2000001ff00 */
[----:B------:R-:W-:Y:S01]  /*0830*/  UIADD3 UR5, UR4, 0xf0, URZ ;  /* 0x000000f004057890 */ /* 0x000fe2000fffe03f */
[----:B------:R-:W-:Y:S01]  /*0840*/  CS2R R58, SRZ ;  /* 0x00000000003a7805 */ /* 0x000fe2000001ff00 */
[----:B--2---:R-:W2:Y:S01]  /*0850*/  MUFU.RCP R10, R10 ;  /* 0x0000000a000a7308 */ /* 0x004ea20000001000 */
[----:B------:R-:W-:Y:S01]  /*0860*/  ULOP3.LUT UR6, UR24, 0xe0, URZ, 0xfc, !UPT ;  /* 0x000000e018067892 */ /* 0x000fe2000f8efc3f */
[----:B------:R-:W-:Y:S01]  /*0870*/  CS2R R60, SRZ ;  /* 0x00000000003c7805 */ /* 0x000fe2000001ff00 */
[----:B------:R-:W-:Y:S01]  /*0880*/  UIADD3 UR7, UR4, 0xd0, URZ ;  /* 0x000000d004077890 */ /* 0x000fe2000fffe03f */
[----:B------:R-:W-:Y:S01]  /*0890*/  CS2R R62, SRZ ;  /* 0x00000000003e7805 */ /* 0x000fe2000001ff00 */
[----:B------:R-:W-:Y:S01]  /*08a0*/  ULOP3.LUT UR8, UR24, 0xc0, URZ, 0xfc, !UPT ;  /* 0x000000c018087892 */ /* 0x000fe2000f8efc3f */
[----:B------:R-:W-:Y:S01]  /*08b0*/  CS2R R64, SRZ ;  /* 0x0000000000407805 */ /* 0x000fe2000001ff00 */
[----:B------:R-:W-:Y:S01]  /*08c0*/  UIADD3 UR9, UR4, 0xb0, URZ ;  /* 0x000000b004097890 */ /* 0x000fe2000fffe03f */
[----:B------:R-:W-:Y:S01]  /*08d0*/  CS2R R66, SRZ ;  /* 0x0000000000427805 */ /* 0x000fe2000001ff00 */
[----:B-1----:R-:W-:Y:S01]  /*08e0*/  VIADD R8, R11, 0xffffffe ;  /* 0x0ffffffe0b087836 */ /* 0x002fe20000000000 */
[----:B------:R-:W-:Y:S01]  /*08f0*/  ULOP3.LUT UR10, UR24, 0xa0, URZ, 0xfc, !UPT ;  /* 0x000000a0180a7892 */ /* 0x000fe2000f8efc3f */
[----:B------:R-:W-:Y:S01]  /*0900*/  CS2R R68, SRZ ;  /* 0x0000000000447805 */ /* 0x000fe2000001ff00 */
[----:B------:R-:W-:Y:S01]  /*0910*/  UIADD3 UR11, UR4, 0x90, URZ ;  /* 0x00000090040b7890 */ /* 0x000fe2000fffe03f */
[----:B------:R1:W3:Y:S01]  /*0920*/  F2I.FTZ.U32.TRUNC.NTZ R9, R8 ;  /* 0x0000000800097305 */ /* 0x0002e2000021f000 */
[----:B------:R-:W-:Y:S01]  /*0930*/  ULOP3.LUT UR16, UR24, 0x80, URZ, 0xfc, !UPT ;  /* 0x0000008018107892 */ /* 0x000fe2000f8efc3f */
[----:B------:R-:W-:Y:S01]  /*0940*/  CS2R R70, SRZ ;  /* 0x0000000000467805 */ /* 0x000fe2000001ff00 */
[----:B------:R-:W-:Y:S01]  /*0950*/  UIADD3 UR18, UR4, 0x70, URZ ;  /* 0x0000007004127890 */ /* 0x000fe2000fffe03f */
[----:B--2---:R-:W-:Y:S01]  /*0960*/  VIADD R6, R10, 0xffffffe ;  /* 0x0ffffffe0a067836 */ /* 0x004fe20000000000 */
[----:B------:R-:W-:Y:S01]  /*0970*/  ULOP3.LUT UR19, UR24, 0x60, URZ, 0xfc, !UPT ;  /* 0x0000006018137892 */ /* 0x000fe2000f8efc3f */
[----:B------:R-:W-:Y:S01]  /*0980*/  CS2R R72, SRZ ;  /* 0x0000000000487805 */ /* 0x000fe2000001ff00 */
[----:B------:R-:W-:Y:S01]  /*0990*/  UIADD3 UR20, UR4, 0x50, URZ ;  /* 0x0000005004147890 */ /* 0x000fe2000fffe03f */
[----:B------:R-:W2:Y:S01]  /*09a0*/  F2I.FTZ.U32.TRUNC.NTZ R7, R6 ;  /* 0x0000000600077305 */ /* 0x000ea2000021f000 */
[----:B-1----:R-:W-:Y:S01]  /*09b0*/  IMAD.MOV.U32 R8, RZ, RZ, RZ ;  /* 0x000000ffff087224 */ /* 0x002fe200078e00ff */
[----:B------:R-:W-:Y:S01]  /*09c0*/  ULOP3.LUT UR21, UR24, 0x40, URZ, 0xfc, !UPT ;  /* 0x0000004018157892 */ /* 0x000fe2000f8efc3f */
[----:B------:R-:W-:Y:S01]  /*09d0*/  IMAD.U32 R18, RZ, RZ, UR19 ;  /* 0x00000013ff127e24 */ /* 0x000fe2000f8e00ff */
[----:B------:R-:W-:Y:S01]  /*09e0*/  UIADD3 UR22, UR4, 0x30, URZ ;  /* 0x0000003004167890 */ /* 0x000fe2000fffe03f */
[----:B------:R-:W-:Y:S01]  /*09f0*/  CS2R R74, SRZ ;  /* 0x00000000004a7805 */ /* 0x000fe2000001ff00 */
[----:B------:R-:W-:Y:S01]  /*0a00*/  ULOP3.LUT UR23, UR24, 0x20, URZ, 0xfc, !UPT ;  /* 0x0000002018177892 */ /* 0x000fe2000f8efc3f */
[----:B---3--:R-:W-:Y:S01]  /*0a10*/  IMAD.MOV R11, RZ, RZ, -R9 ;  /* 0x000000ffff0b7224 */ /* 0x008fe200078e0a09 */
[----:B------:R-:W-:Y:S01]  /*0a20*/  IABS R27, R18 ;  /* 0x00000012001b7213 */ /* 0x000fe20000000000 */
[----:B------:R-:W-:Y:S01]  /*0a30*/  UIADD3 UR4, UR4, 0x10, URZ ;  /* 0x0000001004047890 */ /* 0x000fe2000fffe03f */
[----:B------:R-:W-:Y:S01]  /*0a40*/  CS2R R76, SRZ ;  /* 0x00000000004c7805 */ /* 0x000fe2000001ff00 */
[----:B------:R-:W-:Y:S01]  /*0a50*/  IMAD R11, R11, R0, RZ ;  /* 0x000000000b0b7224 */ /* 0x000fe200078e02ff */
[----:B------:R-:W-:-:S02]  /*0a60*/  CS2R R78, SRZ ;  /* 0x00000000004e7805 */ /* 0x000fc4000001ff00 */
[----:B------:R-:W-:Y:S02]  /*0a70*/  CS2R R80, SRZ ;  /* 0x0000000000507805 */ /* 0x000fe4000001ff00 */
[----:B------:R-:W-:Y:S01]  /*0a80*/  CS2R R82, SRZ ;  /* 0x0000000000527805 */ /* 0x000fe2000001ff00 */
[----:B--2---:R-:W-:Y:S01]  /*0a90*/  IMAD.MOV R6, RZ, RZ, -R7 ;  /* 0x000000ffff067224 */ /* 0x004fe200078e0a07 */
[----:B------:R-:W-:Y:S01]  /*0aa0*/  CS2R R84, SRZ ;  /* 0x0000000000547805 */ /* 0x000fe2000001ff00 */
[----:B------:R-:W-:Y:S01]  /*0ab0*/  IMAD.HI.U32 R8, R9, R11, R8 ;  /* 0x0000000b09087227 */ /* 0x000fe200078e0008 */
[----:B------:R-:W-:-:S03]  /*0ac0*/  CS2R R86, SRZ ;  /* 0x0000000000567805 */ /* 0x000fc6000001ff00 */
[----:B------:R-:W-:Y:S02]  /*0ad0*/  IMAD.MOV.U32 R9, RZ, RZ, R6 ;  /* 0x000000ffff097224 */ /* 0x000fe400078e0006 */
[----:B------:R-:W-:Y:S02]  /*0ae0*/  IMAD.U32 R6, RZ, RZ, UR5 ;  /* 0x00000005ff067e24 */ /* 0x000fe4000f8e00ff */
[----:B------:R-:W-:Y:S02]  /*0af0*/  IMAD R9, R9, R4, RZ ;  /* 0x0000000409097224 */ /* 0x000fe400078e02ff */
[----:B------:R-:W-:Y:S01]  /*0b00*/  IMAD.HI.U32 R8, R8, R41, RZ ;  /* 0x0000002908087227 */ /* 0x000fe200078e00ff */
[----:B------:R-:W-:-:S03]  /*0b10*/  IABS R10, R6 ;  /* 0x00000006000a7213 */ /* 0x000fc60000000000 */
[----:B------:R-:W-:Y:S02]  /*0b20*/  IMAD.MOV.U32 R6, RZ, RZ, RZ ;  /* 0x000000ffff067224 */ /* 0x000fe400078e00ff */
[----:B------:R-:W-:Y:S02]  /*0b30*/  IMAD.MOV R8, RZ, RZ, -R8 ;  /* 0x000000ffff087224 */ /* 0x000fe400078e0a08 */
[----:B------:R-:W-:-:S04]  /*0b40*/  IMAD.HI.U32 R6, R7, R9, R6 ;  /* 0x0000000907067227 */ /* 0x000fc800078e0006 */
[----:B------:R-:W-:Y:S02]  /*0b50*/  IMAD.U32 R7, RZ, RZ, UR6 ;  /* 0x00000006ff077e24 */ /* 0x000fe4000f8e00ff */
[----:B------:R-:W-:Y:S02]  /*0b60*/  IMAD.MOV.U32 R9, RZ, RZ, R10 ;  /* 0x000000ffff097224 */ /* 0x000fe400078e000a */
[----:B------:R-:W-:Y:S01]  /*0b70*/  IMAD.U32 R10, RZ, RZ, UR7 ;  /* 0x00000007ff0a7e24 */ /* 0x000fe2000f8e00ff */
[----:B------:R-:W-:Y:S01]  /*0b80*/  IABS R11, R7 ;  /* 0x00000007000b7213 */ /* 0x000fe20000000000 */
[----:B------:R-:W-:-:S03]  /*0b90*/  IMAD.HI.U32 R7, R6, R9, RZ ;  /* 0x0000000906077227 */ /* 0x000fc600078e00ff */
[----:B------:R-:W-:Y:S01]  /*0ba0*/  IABS R13, R10 ;  /* 0x0000000a000d7213 */ /* 0x000fe20000000000 */
[C---:B------:R-:W-:Y:S02]  /*0bb0*/  IMAD R41, R0.reuse, R8, R41 ;  /* 0x0000000800297224 */ /* 0x040fe400078e0229 */
[----:B------:R-:W-:Y:S02]  /*0bc0*/  IMAD.U32 R8, RZ, RZ, UR8 ;  /* 0x00000008ff087e24 */ /* 0x000fe4000f8e00ff */
[----:B------:R-:W-:Y:S01]  /*0bd0*/  IMAD.MOV R7, RZ, RZ, -R7 ;  /* 0x000000ffff077224 */ /* 0x000fe200078e0a07 */
[----:B------:R-:W-:Y:S01]  /*0be0*/  ISETP.GT.U32.AND P6, PT, R0, R41, PT ;  /* 0x000000290000720c */ /* 0x000fe20003fc4070 */
[----:B------:R-:W-:Y:S01]  /*0bf0*/  IMAD.U32 R10, RZ, RZ, UR9 ;  /* 0x00000009ff0a7e24 */ /* 0x000fe2000f8e00ff */
[----:B------:R-:W-:Y:S01]  /*0c00*/  IABS R15, R8 ;  /* 0x00000008000f7213 */ /* 0x000fe20000000000 */
[----:B------:R-:W-:-:S03]  /*0c10*/  IMAD.HI.U32 R8, R6, R11, RZ ;  /* 0x0000000b06087227 */ /* 0x000fc600078e00ff */
[----:B------:R-:W-:Y:S01]  /*0c20*/  IABS R19, R10 ;  /* 0x0000000a00137213 */ /* 0x000fe20000000000 */
[----:B------:R-:W-:Y:S02]  /*0c30*/  IMAD R7, R4, R7, R9 ;  /* 0x0000000704077224 */ /* 0x000fe400078e0209 */
[----:B------:R-:W-:-:S03]  /*0c40*/  IMAD.HI.U32 R9, R6, R13, RZ ;  /* 0x0000000d06097227 */ /* 0x000fc600078e00ff */
[C---:B------:R-:W-:Y:S01]  /*0c50*/  ISETP.GT.U32.AND P1, PT, R4.reuse, R7, PT ;  /* 0x000000070400720c */ /* 0x040fe20003f24070 */
[----:B------:R-:W-:Y:S02]  /*0c60*/  IMAD.MOV R10, RZ, RZ, -R8 ;  /* 0x000000ffff0a7224 */ /* 0x000fe400078e0a08 */
[----:B------:R-:W-:Y:S02]  /*0c70*/  IMAD.MOV R12, RZ, RZ, -R9 ;  /* 0x000000ffff0c7224 */ /* 0x000fe400078e0a09 */
[----:B------:R-:W-:Y:S02]  /*0c80*/  IMAD R9, R4, R10, R11 ;  /* 0x0000000a04097224 */ /* 0x000fe400078e020b */
[----:B------:R-:W-:-:S03]  /*0c90*/  IMAD.HI.U32 R8, R6, R15, RZ ;  /* 0x0000000f06087227 */ /* 0x000fc600078e00ff */
[C---:B------:R-:W-:Y:S01]  /*0ca0*/  ISETP.GT.U32.AND P2, PT, R4.reuse, R9, PT ;  /* 0x000000090400720c */ /* 0x040fe20003f44070 */
[----:B------:R-:W-:Y:S02]  /*0cb0*/  IMAD R11, R4, R12, R13 ;  /* 0x0000000c040b7224 */ /* 0x000fe400078e020d */
[----:B------:R-:W-:-:S03]  /*0cc0*/  IMAD.HI.U32 R10, R6, R19, RZ ;  /* 0x00000013060a7227 */ /* 0x000fc600078e00ff */
[C---:B------:R-:W-:Y:S01]  /*0cd0*/  ISETP.GT.U32.AND P3, PT, R4.reuse, R11, PT ;  /* 0x0000000b0400720c */ /* 0x040fe20003f64070 */
[----:B------:R-:W-:Y:S02]  /*0ce0*/  IMAD.U32 R12, RZ, RZ, UR10 ;  /* 0x0000000aff0c7e24 */ /* 0x000fe4000f8e00ff */
[----:B------:R-:W-:Y:S02]  /*0cf0*/  IMAD.MOV R8, RZ, RZ, -R8 ;  /* 0x000000ffff087224 */ /* 0x000fe400078e0a08 */
[----:B------:R-:W-:Y:S01]  /*0d00*/  IMAD.MOV R10, RZ, RZ, -R10 ;  /* 0x000000ffff0a7224 */ /* 0x000fe200078e0a0a */
[----:B------:R-:W-:Y:S01]  /*0d10*/  IABS R12, R12 ;  /* 0x0000000c000c7213 */ /* 0x000fe20000000000 */
[C---:B------:R-:W-:Y:S02]  /*0d20*/  IMAD R13, R4.reuse, R8, R15 ;  /* 0x00000008040d7224 */ /* 0x040fe400078e020f */
[----:B------:R-:W-:Y:S02]  /*0d30*/  IMAD.U32 R8, RZ, RZ, UR11 ;  /* 0x0000000bff087e24 */ /* 0x000fe4000f8e00ff */
[C---:B------:R-:W-:Y:S01]  /*0d40*/  IMAD R15, R4.reuse, R10, R19 ;  /* 0x0000000a040f7224 */ /* 0x040fe200078e0213 */
[C---:B------:R-:W-:Y:S01]  /*0d50*/  ISETP.GT.U32.AND P4, PT, R4.reuse, R13, PT ;  /* 0x0000000d0400720c */ /* 0x040fe20003f84070 */
[----:B------:R-:W-:Y:S01]  /*0d60*/  IMAD.U32 R10, RZ, RZ, UR16 ;  /* 0x00000010ff0a7e24 */ /* 0x000fe2000f8e00ff */
[----:B------:R-:W-:Y:S01]  /*0d70*/  IABS R21, R8 ;  /* 0x0000000800157213 */ /* 0x000fe20000000000 */
[----:B------:R-:W-:Y:S01]  /*0d80*/  IMAD.MOV.U32 R19, RZ, RZ, R12 ;  /* 0x000000ffff137224 */ /* 0x000fe200078e000c */
[----:B------:R-:W-:Y:S01]  /*0d90*/  ISETP.GT.U32.AND P0, PT, R4, R15, PT ;  /* 0x0000000f0400720c */ /* 0x000fe20003f04070 */
[----:B------:R-:W-:Y:S01]  /*0da0*/  IMAD.U32 R12, RZ, RZ, UR18 ;  /* 0x00000012ff0c7e24 */ /* 0x000fe2000f8e00ff */
[----:B------:R-:W-:Y:S01]  /*0db0*/  IABS R23, R10 ;  /* 0x0000000a00177213 */ /* 0x000fe20000000000 */
[----:B------:R-:W-:-:S03]  /*0dc0*/  IMAD.HI.U32 R8, R6, R19, RZ ;  /* 0x0000001306087227 */ /* 0x000fc600078e00ff */
[----:B------:R-:W-:Y:S01]  /*0dd0*/  IABS R25, R12 ;  /* 0x0000000c00197213 */ /* 0x000fe20000000000 */
[----:B------:R-:W-:-:S04]  /*0de0*/  IMAD.HI.U32 R10, R6, R21, RZ ;  /* 0x00000015060a7227 */ /* 0x000fc800078e00ff */
[----:B------:R-:W-:Y:S02]  /*0df0*/  IMAD.MOV R12, RZ, RZ, -R8 ;  /* 0x000000ffff0c7224 */ /* 0x000fe400078e0a08 */
[----:B------:R-:W-:-:S04]  /*0e00*/  IMAD.HI.U32 R8, R6, R23, RZ ;  /* 0x0000001706087227 */ /* 0x000fc800078e00ff */
[----:B------:R-:W-:Y:S02]  /*0e10*/  IMAD.MOV R14, RZ, RZ, -R10 ;  /* 0x000000ffff0e7224 */ /* 0x000fe400078e0a0a */
[----:B------:R-:W-:-:S04]  /*0e20*/  IMAD.HI.U32 R10, R6, R25, RZ ;  /* 0x00000019060a7227 */ /* 0x000fc800078e00ff */
[----:B------:R-:W-:Y:S02]  /*0e30*/  IMAD.MOV R8, RZ, RZ, -R8 ;  /* 0x000000ffff087224 */ /* 0x000fe400078e0a08 */
[C---:B------:R-:W-:Y:S02]  /*0e40*/  IMAD R21, R4.reuse, R14, R21 ;  /* 0x0000000e04157224 */ /* 0x040fe400078e0215 */
[----:B------:R-:W-:Y:S02]  /*0e50*/  IMAD.MOV R10, RZ, RZ, -R10 ;  /* 0x000000ffff0a7224 */ /* 0x000fe400078e0a0a */
[----:B------:R-:W-:Y:S02]  /*0e60*/  IMAD R23, R4, R8, R23 ;  /* 0x0000000804177224 */ /* 0x000fe400078e0217 */
[----:B------:R-:W-:Y:S02]  /*0e70*/  IMAD.U32 R14, RZ, RZ, UR24 ;  /* 0x00000018ff0e7e24 */ /* 0x000fe4000f8e00ff */
[----:B------:R-:W-:-:S03]  /*0e80*/  IMAD.HI.U32 R8, R6, R27, RZ ;  /* 0x0000001b06087227 */ /* 0x000fc600078e00ff */
[----:B------:R-:W-:Y:S01]  /*0e90*/  IABS R39, R14 ;  /* 0x0000000e00277213 */ /* 0x000fe20000000000 */
[C---:B------:R-:W-:Y:S02]  /*0ea0*/  IMAD R25, R4.reuse, R10, R25 ;  /* 0x0000000a04197224 */ /* 0x040fe400078e0219 */
[----:B------:R-:W-:Y:S02]  /*0eb0*/  IMAD.MOV R10, RZ, RZ, -R8 ;  /* 0x000000ffff0a7224 */ /* 0x000fe400078e0a08 */
[C---:B------:R-:W-:Y:S02]  /*0ec0*/  IMAD R19, R4.reuse, R12, R19 ;  /* 0x0000000c04137224 */ /* 0x040fe400078e0213 */
[----:B------:R-:W-:Y:S02]  /*0ed0*/  IMAD R27, R4, R10, R27 ;  /* 0x0000000a041b7224 */ /* 0x000fe400078e021b */
[----:B------:R-:W-:-:S04]  /*0ee0*/  IMAD.HI.U32 R10, R6, R39, RZ ;  /* 0x00000027060a7227 */ /* 0x000fc800078e00ff */
[----:B------:R-:W-:Y:S02]  /*0ef0*/  IMAD.U32 R12, RZ, RZ, UR20 ;  /* 0x00000014ff0c7e24 */ /* 0x000fe4000f8e00ff */
[----:B------:R-:W-:Y:S02]  /*0f00*/  IMAD.MOV R10, RZ, RZ, -R10 ;  /* 0x000000ffff0a7224 */ /* 0x000fe400078e0a0a */
[----:B------:R-:W-:Y:S01]  /*0f10*/  @!P1 IMAD.IADD R7, R7, 0x1, -R4 ;  /* 0x0000000107079824 */ /* 0x000fe200078e0a04 */
[----:B------:R-:W-:Y:S01]  /*0f20*/  IABS R29, R12 ;  /* 0x0000000c001d7213 */ /* 0x000fe20000000000 */
[----:B------:R-:W-:Y:S02]  /*0f30*/  IMAD.U32 R12, RZ, RZ, UR21 ;  /* 0x00000015ff0c7e24 */ /* 0x000fe4000f8e00ff */
[----:B------:R-:W-:Y:S02]  /*0f40*/  IMAD R39, R4, R10, R39 ;  /* 0x0000000a04277224 */ /* 0x000fe400078e0227 */
[----:B------:R-:W-:Y:S01]  /*0f50*/  IMAD.HI.U32 R8, R6, R29, RZ ;  /* 0x0000001d06087227 */ /* 0x000fe200078e00ff */
[----:B------:R-:W-:-:S02]  /*0f60*/  IABS R31, R12 ;  /* 0x0000000c001f7213 */ /* 0x000fc40000000000 */
[C---:B------:R-:W-:Y:S01]  /*0f70*/  ISETP.GT.U32.AND P5, PT, R4.reuse, R39, PT ;  /* 0x000000270400720c */ /* 0x040fe20003fa4070 */
[----:B------:R-:W-:Y:S01]  /*0f80*/  @!P3 IMAD.IADD R11, R11, 0x1, -R4 ;  /* 0x000000010b0bb824 */ /* 0x000fe200078e0a04 */
[----:B------:R-:W-:Y:S01]  /*0f90*/  ISETP.GT.U32.AND P3, PT, R4, R7, PT ;  /* 0x000000070400720c */ /* 0x000fe20003f64070 */
[----:B------:R-:W-:Y:S02]  /*0fa0*/  IMAD.MOV R12, RZ, RZ, -R8 ;  /* 0x000000ffff0c7224 */ /* 0x000fe400078e0a08 */
[----:B------:R-:W-:Y:S02]  /*0fb0*/  IMAD.U32 R14, RZ, RZ, UR22 ;  /* 0x00000016ff0e7e24 */ /* 0x000fe4000f8e00ff */
[----:B------:R-:W-:-:S03]  /*0fc0*/  IMAD.HI.U32 R8, R6, R31, RZ ;  /* 0x0000001f06087227 */ /* 0x000fc600078e00ff */
[----:B------:R-:W-:Y:S01]  /*0fd0*/  IABS R33, R14 ;  /* 0x0000000e00217213 */ /* 0x000fe20000000000 */
[C---:B------:R-:W-:Y:S02]  /*0fe0*/  IMAD R29, R4.reuse, R12, R29 ;  /* 0x0000000c041d7224 */ /* 0x040fe400078e021d */
[----:B------:R-:W-:Y:S02]  /*0ff0*/  IMAD.U32 R12, RZ, RZ, UR23 ;  /* 0x00000017ff0c7e24 */ /* 0x000fe4000f8e00ff */
[----:B------:R-:W-:Y:S02]  /*1000*/  IMAD.MOV R8, RZ, RZ, -R8 ;  /* 0x000000ffff087224 */ /* 0x000fe400078e0a08 */
[----:B------:R-:W-:Y:S01]  /*1010*/  @!P6 IMAD.IADD R41, R41, 0x1, -R0 ;  /* 0x000000012929e824 */ /* 0x000fe200078e0a00 */
[----:B------:R-:W-:Y:S01]  /*1020*/  IABS R35, R12 ;  /* 0x0000000c00237213 */ /* 0x000fe20000000000 */
[----:B------:R-:W-:Y:S01]  /*1030*/  IMAD R31, R4, R8, R31 ;  /* 0x00000008041f7224 */ /* 0x000fe200078e021f */
[----:B------:R-:W-:Y:S01]  /*1040*/  LOP3.LUT R12, R110, 0x1c, RZ, 0xfc, !PT ;  /* 0x0000001c6e0c7812 */ /* 0x000fe200078efcff */
[--C-:B------:R-:W-:Y:S01]  /*1050*/  @!P5 IMAD.IADD R39, R39, 0x1, -R4.reuse ;  /* 0x000000012727d824 */ /* 0x100fe200078e0a04 */
[----:B------:R-:W-:Y:S01]  /*1060*/  ISETP.GT.U32.AND P1, PT, R0, R41, PT ;  /* 0x000000290000720c */ /* 0x000fe20003f24070 */
[--C-:B------:R-:W-:Y:S01]  /*1070*/  @!P2 IMAD.IADD R9, R9, 0x1, -R4.reuse ;  /* 0x000000010909a824 */ /* 0x100fe200078e0a04 */
[C---:B------:R-:W-:Y:S01]  /*1080*/  ISETP.GT.U32.AND P5, PT, R4.reuse, R11, PT ;  /* 0x0000000b0400720c */ /* 0x040fe20003fa4070 */
[----:B------:R-:W-:Y:S01]  /*1090*/  @!P0 IMAD.IADD R15, R15, 0x1, -R4 ;  /* 0x000000010f0f8824 */ /* 0x000fe200078e0a04 */
[----:B------:R-:W-:Y:S01]  /*10a0*/  ISETP.GT.U32.AND P2, PT, R4, R39, PT ;  /* 0x000000270400720c */ /* 0x000fe20003f44070 */
[----:B------:R-:W-:-:S03]  /*10b0*/  IMAD.HI.U32 R8, R6, R33, RZ ;  /* 0x0000002106087227 */ /* 0x000fc600078e00ff */
[C---:B------:R-:W-:Y:S01]  /*10c0*/  ISETP.GT.U32.AND P0, PT, R4.reuse, R15, PT ;  /* 0x0000000f0400720c */ /* 0x040fe20003f04070 */
[--C-:B------:R-:W-:Y:S01]  /*10d0*/  @!P4 IMAD.IADD R13, R13, 0x1, -R4.reuse ;  /* 0x000000010d0dc824 */ /* 0x100fe200078e0a04 */
[C---:B------:R-:W-:Y:S01]  /*10e0*/  ISETP.GT.U32.AND P4, PT, R4.reuse, R9, PT ;  /* 0x000000090400720c */ /* 0x040fe20003f84070 */
[----:B------:R-:W-:Y:S01]  /*10f0*/  @!P3 IMAD.IADD R7, R7, 0x1, -R4 ;  /* 0x000000010707b824 */ /* 0x000fe200078e0a04 */
[C---:B------:R-:W-:Y:S01]  /*1100*/  ISETP.GT.U32.AND P3, PT, R4.reuse, R23, PT ;  /* 0x000000170400720c */ /* 0x040fe20003f64070 */
[----:B------:R-:W-:Y:S01]  /*1110*/  IMAD.MOV R10, RZ, RZ, -R8 ;  /* 0x000000ffff0a7224 */ /* 0x000fe200078e0a08 */
[----:B------:R-:W-:Y:S01]  /*1120*/  ISETP.GT.U32.AND P6, PT, R4, R13, PT ;  /* 0x0000000d0400720c */ /* 0x000fe20003fc4070 */
[----:B------:R-:W-:-:S04]  /*1130*/  IMAD.HI.U32 R8, R6, R35, RZ ;  /* 0x0000002306087227 */ /* 0x000fc800078e00ff */
[----:B------:R-:W-:Y:S02]  /*1140*/  IMAD.U32 R14, RZ, RZ, UR4 ;  /* 0x00000004ff0e7e24 */ /* 0x000fe4000f8e00ff */
[----:B------:R-:W-:Y:S02]  /*1150*/  IMAD.MOV R8, RZ, RZ, -R8 ;  /* 0x000000ffff087224 */ /* 0x000fe400078e0a08 */
[----:B------:R-:W-:Y:S01]  /*1160*/  @!P1 IMAD.IADD R41, R41, 0x1, -R0 ;  /* 0x0000000129299824 */ /* 0x000fe200078e0a00 */
[----:B------:R-:W-:Y:S01]  /*1170*/  IABS R37, R14 ;  /* 0x0000000e00257213 */ /* 0x000fe20000000000 */
[C---:B------:R-:W-:Y:S01]  /*1180*/  IMAD R35, R4.reuse, R8, R35 ;  /* 0x0000000804237224 */ /* 0x040fe200078e0223 */
[C---:B------:R-:W-:Y:S01]  /*1190*/  ISETP.GT.U32.AND P1, PT, R4.reuse, R19, PT ;  /* 0x000000130400720c */ /* 0x040fe20003f24070 */
[--C-:B------:R-:W-:Y:S01]  /*11a0*/  @!P5 IMAD.IADD R11, R11, 0x1, -R4.reuse ;  /* 0x000000010b0bd824 */ /* 0x100fe200078e0a04 */
[C---:B------:R-:W-:Y:S01]  /*11b0*/  ISETP.GT.U32.AND P5, PT, R4.reuse, R27, PT ;  /* 0x0000001b0400720c */ /* 0x040fe20003fa4070 */
[--C-:B------:R-:W-:Y:S01]  /*11c0*/  @!P4 IMAD.IADD R9, R9, 0x1, -R4.reuse ;  /* 0x000000010909c824 */ /* 0x100fe200078e0a04 */
[C---:B------:R-:W-:Y:S01]  /*11d0*/  ISETP.GT.U32.AND P4, PT, R4.reuse, R25, PT ;  /* 0x000000190400720c */ /* 0x040fe20003f84070 */
[--C-:B------:R-:W-:Y:S01]  /*11e0*/  @!P0 IMAD.IADD R15, R15, 0x1, -R4.reuse ;  /* 0x000000010f0f8824 */ /* 0x100fe200078e0a04 */
[C---:B------:R-:W-:Y:S01]  /*11f0*/  ISETP.GT.U32.AND P0, PT, R4.reuse, R31, PT ;  /* 0x0000001f0400720c */ /* 0x040fe20003f04070 */
[----:B------:R-:W-:Y:S01]  /*1200*/  @!P3 IMAD.IADD R23, R23, 0x1, -R4 ;  /* 0x000000011717b824 */ /* 0x000fe200078e0a04 */
[----:B------:R-:W-:Y:S01]  /*1210*/  ISETP.GT.U32.AND P3, PT, R4, R35, PT ;  /* 0x000000230400720c */ /* 0x000fe20003f64070 */
[----:B------:R-:W-:Y:S01]  /*1220*/  IMAD.HI.U32 R6, R6, R37, RZ ;  /* 0x0000002506067227 */ /* 0x000fe200078e00ff */
[----:B------:R-:W-:-:S02]  /*1230*/  SHF.R.S32.HI R0, RZ, 0x1f, R3 ;  /* 0x0000001fff007819 */ /* 0x000fc40000011403 */
[----:B------:R-:W-:Y:S01]  /*1240*/  LOP3.LUT R14, R112, 0x1f, RZ, 0xc0, !PT ;  /* 0x0000001f700e7812 */ /* 0x000fe200078ec0ff */
[----:B------:R-:W-:Y:S01]  /*1250*/  IMAD R33, R4, R10, R33 ;  /* 0x0000000a04217224 */ /* 0x000fe200078e0221 */
[----:B------:R-:W-:Y:S01]  /*1260*/  LEA.HI R3, R0, R3, RZ, 0x5 ;  /* 0x0000000300037211 */ /* 0x000fe200078f28ff */
[----:B------:R-:W-:Y:S01]  /*1270*/  IMAD.MOV R6, RZ, RZ, -R6 ;  /* 0x000000ffff067224 */ /* 0x000fe200078e0a06 */
[----:B------:R-:W-:Y:S01]  /*1280*/  LOP3.LUT R0, R2, 0x30, R43, 0x78, !PT ;  /* 0x0000003002007812 */ /* 0x000fe200078e782b */
[--C-:B------:R-:W-:Y:S01]  /*1290*/  @!P6 IMAD.IADD R13, R13, 0x1, -R4.reuse ;  /* 0x000000010d0de824 */ /* 0x100fe200078e0a04 */
[C---:B------:R-:W-:Y:S01]  /*12a0*/  ISETP.GT.U32.AND P6, PT, R4.reuse, R29, PT ;  /* 0x0000001d0400720c */ /* 0x040fe20003fc4070 */
[----:B------:R-:W-:Y:S01]  /*12b0*/  IMAD R37, R4, R6, R37 ;  /* 0x0000000604257224 */ /* 0x000fe200078e0225 */
[----:B------:R-:W-:Y:S01]  /*12c0*/  LOP3.LUT R8, R110, 0xc, RZ, 0xfc, !PT ;  /* 0x0000000c6e087812 */ /* 0x000fe200078efcff */
[--C-:B------:R-:W-:Y:S01]  /*12d0*/  @!P1 IMAD.IADD R19, R19, 0x1, -R4.reuse ;  /* 0x0000000113139824 */ /* 0x100fe200078e0a04 */
[----:B------:R-:W-:Y:S01]  /*12e0*/  ISETP.GT.U32.AND P1, PT, R4, R33, PT ;  /* 0x000000210400720c */ /* 0x000fe20003f24070 */
[--C-:B------:R-:W-:Y:S01]  /*12f0*/  @!P5 IMAD.IADD R27, R27, 0x1, -R4.reuse ;  /* 0x000000011b1bd824 */ /* 0x100fe200078e0a04 */
[----:B------:R-:W-:Y:S01]  /*1300*/  LOP3.LUT R10, R110, 0x14, RZ, 0xfc, !PT ;  /* 0x000000146e0a7812 */ /* 0x000fe200078efcff */
[--C-:B------:R-:W-:Y:S01]  /*1310*/  @!P2 IMAD.IADD R39, R39, 0x1, -R4.reuse ;  /* 0x000000012727a824 */ /* 0x100fe200078e0a04 */
[C---:B------:R-:W-:Y:S01]  /*1320*/  ISETP.GT.U32.AND P2, PT, R4.reuse, R21, PT ;  /* 0x000000150400720c */ /* 0x040fe20003f44070 */
        /* <DEDUP_REMOVED lines=9> */
[----:B------:R-:W-:Y:S01]  /*13c0*/  ISETP.GT.U32.AND P1, PT, R4, R25, PT ;  /* 0x000000190400720c */ /* 0x000fe20003f24070 */
[----:B------:R-:W-:Y:S01]  /*13d0*/  IMAD.SHL.U32 R6, R112, 0x40, RZ ;  /* 0x0000004070067824 */ /* 0x000fe200078e00ff */
[----:B------:R-:W-:Y:S01]  /*13e0*/  CS2R R42, SRZ ;  /* 0x00000000002a7805 */ /* 0x000fe2000001ff00 */
[--C-:B------:R-:W-:Y:S01]  /*13f0*/  @!P2 IMAD.IADD R21, R21, 0x1, -R4.reuse ;  /* 0x000000011515a824 */ /* 0x100fe200078e0a04 */
[----:B------:R-:W-:Y:S01]  /*1400*/  ISETP.GE.AND P2, PT, R88, RZ, PT ;  /* 0x000000ff5800720c */ /* 0x000fe20003f46270 */
[--C-:B------:R-:W-:Y:S01]  /*1410*/  @!P4 IMAD.IADD R37, R37, 0x1, -R4.reuse ;  /* 0x000000012525c824 */ /* 0x100fe200078e0a04 */
[C---:B------:R-:W-:Y:S01]  /*1420*/  ISETP.GT.U32.AND P4, PT, R4.reuse, R29, PT ;  /* 0x0000001d0400720c */ /* 0x040fe20003f84070 */
[--C-:B------:R-:W-:Y:S01]  /*1430*/  @!P5 IMAD.IADD R19, R19, 0x1, -R4.reuse ;  /* 0x000000011313d824 */ /* 0x100fe200078e0a04 */
[C---:B------:R-:W-:Y:S01]  /*1440*/  ISETP.GT.U32.AND P5, PT, R4.reuse, R31, PT ;  /* 0x0000001f0400720c */ /* 0x040fe20003fa4070 */
[--C-:B------:R-:W-:Y:S01]  /*1450*/  @!P0 IMAD.IADD R23, R23, 0x1, -R4.reuse ;  /* 0x0000000117178824 */ /* 0x100fe200078e0a04 */
[----:B------:R-:W-:Y:S01]  /*1460*/  ISETP.GT.U32.AND P0, PT, R4, R33, PT ;  /* 0x000000210400720c */ /* 0x000fe20003f04070 */
[--C-:B------:R-:W-:Y:S01]  /*1470*/  @!P3 IMAD.IADD R27, R27, 0x1, -R4.reuse ;  /* 0x000000011b1bb824 */ /* 0x100fe200078e0a04 */
[----:B------:R-:W-:Y:S01]  /*1480*/  ISETP.NE.AND P3, PT, R16, RZ, PT ;  /* 0x000000ff1000720c */ /* 0x000fe20003f65270 */
[----:B------:R-:W-:Y:S01]  /*1490*/  @!P1 IMAD.IADD R25, R25, 0x1, -R4 ;  /* 0x0000000119199824 */ /* 0x000fe200078e0a04 */
[----:B------:R-:W-:-:S02]  /*14a0*/  ISETP.GT.U32.AND P6, PT, R4, R21, PT ;  /* 0x000000150400720c */ /* 0x000fc40003fc4070 */
[----:B------:R-:W-:Y:S01]  /*14b0*/  LOP3.LUT R2, R5, 0x1000, R6, 0xf8, !PT ;  /* 0x0000100005027812 */ /* 0x000fe200078ef806 */
[----:B------:R-:W-:Y:S01]  /*14c0*/  @!P2 IMAD.MOV R41, RZ, RZ, -R41 ;  /* 0x000000ffff29a224 */ /* 0x000fe200078e0a29 */
[----:B------:R-:W-:Y:S01]  /*14d0*/  ISETP.LE.AND P2, PT, RZ, UR8, PT ;  /* 0x00000008ff007c0c */ /* 0x000fe2000bf43270 */
[--C-:B------:R-:W-:Y:S01]  /*14e0*/  @!P4 IMAD.IADD R29, R29, 0x1, -R4.reuse ;  /* 0x000000011d1dc824 */ /* 0x100fe200078e0a04 */
[----:B------:R-:W-:Y:S01]  /*14f0*/  ISETP.LE.AND P4, PT, RZ, UR5, PT ;  /* 0x00000005ff007c0c */ /* 0x000fe2000bf83270 */
[--C-:B------:R-:W-:Y:S01]  /*1500*/  @!P5 IMAD.IADD R31, R31, 0x1, -R4.reuse ;  /* 0x000000011f1fd824 */ /* 0x100fe200078e0a04 */
[----:B------:R-:W-:Y:S01]  /*1510*/  ISETP.LE.AND P5, PT, RZ, UR7, PT ;  /* 0x00000007ff007c0c */ /* 0x000fe2000bfa3270 */
[--C-:B------:R-:W-:Y:S01]  /*1520*/  @!P0 IMAD.IADD R33, R33, 0x1, -R4.reuse ;  /* 0x0000000121218824 */ /* 0x100fe200078e0a04 */
[----:B------:R-:W-:Y:S01]  /*1530*/  ISETP.LE.AND P0, PT, RZ, UR6, PT ;  /* 0x00000006ff007c0c */ /* 0x000fe2000bf03270 */
[----:B------:R-:W1:Y:S01]  /*1540*/  LDC R6, c[0x0][0x240] ;  /* 0x00009000ff067b82 */ /* 0x000e620000000800 */
[----:B------:R-:W-:Y:S01]  /*1550*/  @!P3 LOP3.LUT R41, RZ, R16, RZ, 0x33, !PT ;  /* 0x00000010ff29b212 */ /* 0x000fe200078e33ff */
[--C-:B------:R-:W-:Y:S01]  /*1560*/  @!P6 IMAD.IADD R21, R21, 0x1, -R4.reuse ;  /* 0x000000011515e824 */ /* 0x100fe200078e0a04 */
[----:B------:R-:W-:Y:S01]  /*1570*/  ISETP.LE.AND P3, PT, RZ, UR9, PT ;  /* 0x00000009ff007c0c */ /* 0x000fe2000bf63270 */
[----:B------:R-:W-:Y:S01]  /*1580*/  ULDC.64 UR6, c[0x0][0x210] ;  /* 0x0000840000067ab9 */ /* 0x000fe20000000a00 */
[C---:B------:R-:W-:Y:S01]  /*1590*/  ISETP.GT.U32.AND P6, PT, R4.reuse, R35, PT ;  /* 0x000000230400720c */ /* 0x040fe20003fc4070 */
[----:B------:R-:W-:Y:S01]  /*15a0*/  @!P2 IMAD.MOV R13, RZ, RZ, -R13 ;  /* 0x000000ffff0da224 */ /* 0x000fe200078e0a0d */
[----:B------:R-:W-:Y:S01]  /*15b0*/  ISETP.LE.AND P2, PT, RZ, UR18, PT ;  /* 0x00000012ff007c0c */ /* 0x000fe2000bf43270 */
[----:B------:R-:W-:Y:S01]  /*15c0*/  @!P4 IMAD.MOV R7, RZ, RZ, -R7 ;  /* 0x000000ffff07c224 */ /* 0x000fe200078e0a07 */
[----:B------:R-:W-:Y:S01]  /*15d0*/  ISETP.LE.AND P4, PT, RZ, UR10, PT ;  /* 0x0000000aff007c0c */ /* 0x000fe2000bf83270 */
[----:B------:R-:W-:Y:S01]  /*15e0*/  @!P5 IMAD.MOV R11, RZ, RZ, -R11 ;  /* 0x000000ffff0bd224 */ /* 0x000fe200078e0a0b */
[----:B------:R-:W-:Y:S01]  /*15f0*/  ISETP.LE.AND P5, PT, RZ, UR16, PT ;  /* 0x00000010ff007c0c */ /* 0x000fe2000bfa3270 */
[----:B------:R-:W-:Y:S01]  /*1600*/  @!P0 IMAD.MOV R9, RZ, RZ, -R9 ;  /* 0x000000ffff098224 */ /* 0x000fe200078e0a09 */
[----:B------:R-:W-:Y:S01]  /*1610*/  ISETP.LE.AND P0, PT, RZ, UR11, PT ;  /* 0x0000000bff007c0c */ /* 0x000fe2000bf03270 */
[----:B------:R-:W-:Y:S01]  /*1620*/  UIADD3 UR18, UR12, 0x4000, URZ ;  /* 0x000040000c127890 */ /* 0x000fe2000fffe03f */
[----:B------:R-:W-:Y:S01]  /*1630*/  ISETP.GT.U32.AND P1, PT, R4, R37, PT ;  /* 0x000000250400720c */ /* 0x000fe20003f24070 */
[----:B------:R-:W-:Y:S01]  /*1640*/  @!P3 IMAD.MOV R15, RZ, RZ, -R15 ;  /* 0x000000ffff0fb224 */ /* 0x000fe200078e0a0f */
[----:B------:R-:W-:Y:S01]  /*1650*/  ISETP.LE.AND P3, PT, RZ, UR19, PT ;  /* 0x00000013ff007c0c */ /* 0x000fe2000bf63270 */
[--C-:B------:R-:W-:Y:S01]  /*1660*/  @!P6 IMAD.IADD R35, R35, 0x1, -R4.reuse ;  /* 0x000000012323e824 */ /* 0x100fe200078e0a04 */
[----:B------:R-:W-:Y:S01]  /*1670*/  ISETP.LE.AND P6, PT, RZ, UR24, PT ;  /* 0x00000018ff007c0c */ /* 0x000fe2000bfc3270 */
        /* <DEDUP_REMOVED lines=8> */
[----:B------:R-:W-:Y:S01]  /*1700*/  @!P1 IMAD.IADD R37, R37, 0x1, -R4 ;  /* 0x0000000125259824 */ /* 0x000fe200078e0a04 */
[----:B------:R-:W-:Y:S01]  /*1710*/  ISETP.NE.AND P1, PT, R17, RZ, PT ;  /* 0x000000ff1100720c */ /* 0x000fe20003f25270 */
[----:B------:R-:W-:Y:S01]  /*1720*/  @!P3 IMAD.MOV R27, RZ, RZ, -R27 ;  /* 0x000000ffff1bb224 */ /* 0x000fe200078e0a1b */
[----:B------:R-:W-:Y:S01]  /*1730*/  ISETP.LE.AND P3, PT, RZ, UR4, PT ;  /* 0x00000004ff007c0c */ /* 0x000fe2000bf63270 */
[----:B------:R-:W-:Y:S01]  /*1740*/  @!P6 IMAD.MOV R39, RZ, RZ, -R39 ;  /* 0x000000ffff27e224 */ /* 0x000fe200078e0a27 */
[----:B------:R-:W-:Y:S01]  /*1750*/  LOP3.LUT R4, RZ, R17, RZ, 0x33, !PT ;  /* 0x00000011ff047212 */ /* 0x000fe200078e33ff */
[----:B------:R-:W-:Y:S01]  /*1760*/  @!P2 IMAD.MOV R35, RZ, RZ, -R35 ;  /* 0x000000ffff23a224 */ /* 0x000fe200078e0a23 */
[----:B------:R-:W-:Y:S01]  /*1770*/  ULDC UR4, c[0x0][0x234] ;  /* 0x00008d0000047ab9 */ /* 0x000fe20000000800 */
[----:B------:R-:W-:Y:S01]  /*1780*/  @!P4 IMAD.MOV R29, RZ, RZ, -R29 ;  /* 0x000000ffff1dc224 */ /* 0x000fe200078e0a1d */
[C---:B------:R-:W-:Y:S01]  /*1790*/  SEL R7, R4.reuse, R7, !P1 ;  /* 0x0000000704077207 */ /* 0x040fe20004800000 */
[----:B------:R-:W-:Y:S01]  /*17a0*/  @!P5 IMAD.MOV R33, RZ, RZ, -R33 ;  /* 0x000000ffff21d224 */ /* 0x000fe200078e0a21 */
[C---:B------:R-:W-:Y:S01]  /*17b0*/  SEL R9, R4.reuse, R9, !P1 ;  /* 0x0000000904097207 */ /* 0x040fe20004800000 */
[----:B------:R-:W-:Y:S01]  /*17c0*/  @!P0 IMAD.MOV R31, RZ, RZ, -R31 ;  /* 0x000000ffff1f8224 */ /* 0x000fe200078e0a1f */
[C---:B------:R-:W-:Y:S01]  /*17d0*/  SEL R11, R4.reuse, R11, !P1 ;  /* 0x0000000b040b7207 */ /* 0x040fe20004800000 */
[-C--:B-1----:R-:W-:Y:S01]  /*17e0*/  IMAD R7, R7, R6.reuse, RZ ;  /* 0x0000000607077224 */ /* 0x082fe200078e02ff */
[C---:B------:R-:W-:Y:S01]  /*17f0*/  SEL R13, R4.reuse, R13, !P1 ;  /* 0x0000000d040d7207 */ /* 0x040fe20004800000 */
[----:B------:R-:W-:Y:S01]  /*1800*/  @!P3 IMAD.MOV R37, RZ, RZ, -R37 ;  /* 0x000000ffff25b224 */ /* 0x000fe200078e0a25 */
[C---:B------:R-:W-:Y:S01]  /*1810*/  SEL R15, R4.reuse, R15, !P1 ;  /* 0x0000000f040f7207 */ /* 0x040fe20004800000 */
[-C--:B------:R-:W-:Y:S01]  /*1820*/  IMAD R9, R9, R6.reuse, RZ ;  /* 0x0000000609097224 */ /* 0x080fe200078e02ff */
        /* <DEDUP_REMOVED lines=9> */
[----:B------:R-:W-:Y:S01]  /*18c0*/  IMAD R21, R21, R6, RZ ;  /* 0x0000000615157224 */ /* 0x000fe200078e02ff */
[----:B0-----:R-:W-:Y:S01]  /*18d0*/  LEA R5, P2, R7, R90, 0x1 ;  /* 0x0000005a07057211 */ /* 0x001fe200078408ff */
[-C--:B------:R-:W-:Y:S01]  /*18e0*/  IMAD R23, R23, R6.reuse, RZ ;  /* 0x0000000617177224 */ /* 0x080fe200078e02ff */
[C---:B------:R-:W-:Y:S01]  /*18f0*/  SEL R29, R4.reuse, R29, !P1 ;  /* 0x0000001d041d7207 */ /* 0x040fe20004800000 */
[-C--:B------:R-:W-:Y:S01]  /*1900*/  IMAD R25, R25, R6.reuse, RZ ;  /* 0x0000000619197224 */ /* 0x080fe200078e02ff */
[C---:B------:R-:W-:Y:S01]  /*1910*/  SEL R31, R4.reuse, R31, !P1 ;  /* 0x0000001f041f7207 */ /* 0x040fe20004800000 */
[-C--:B------:R-:W-:Y:S01]  /*1920*/  IMAD R27, R27, R6.reuse, RZ ;  /* 0x000000061b1b7224 */ /* 0x080fe200078e02ff */
[C---:B------:R-:W-:Y:S01]  /*1930*/  SEL R33, R4.reuse, R33, !P1 ;  /* 0x0000002104217207 */ /* 0x040fe20004800000 */
[----:B------:R0:W-:Y:S01]  /*1940*/  STL [R1+0x4], R5 ;  /* 0x0000040501007387 */ /* 0x0001e20000100800 */
[C---:B------:R-:W-:Y:S01]  /*1950*/  SEL R35, R4.reuse, R35, !P1 ;  /* 0x0000002304237207 */ /* 0x040fe20004800000 */
[-C--:B------:R-:W-:Y:S01]  /*1960*/  IMAD R29, R29, R6.reuse, RZ ;  /* 0x000000061d1d7224 */ /* 0x080fe200078e02ff */
[C---:B------:R-:W-:Y:S01]  /*1970*/  SEL R37, R4.reuse, R37, !P1 ;  /* 0x0000002504257207 */ /* 0x040fe20004800000 */
[----:B------:R-:W-:Y:S01]  /*1980*/  IMAD R31, R31, R6, RZ ;  /* 0x000000061f1f7224 */ /* 0x000fe200078e02ff */
[----:B------:R-:W-:Y:S01]  /*1990*/  LEA R125, P3, R9, R90, 0x1 ;  /* 0x0000005a097d7211 */ /* 0x000fe200078608ff */
[----:B------:R-:W-:Y:S01]  /*19a0*/  IMAD R33, R33, R6, RZ ;  /* 0x0000000621217224 */ /* 0x000fe200078e02ff */
[----:B------:R-:W-:Y:S01]  /*19b0*/  LEA R123, P4, R11, R90, 0x1 ;  /* 0x0000005a0b7b7211 */ /* 0x000fe200078808ff */
[-C--:B------:R-:W-:Y:S01]  /*19c0*/  IMAD R35, R35, R6.reuse, RZ ;  /* 0x0000000623237224 */ /* 0x080fe200078e02ff */
[----:B------:R-:W-:Y:S01]  /*19d0*/  SEL R4, R4, R39, !P1 ;  /* 0x0000002704047207 */ /* 0x000fe20004800000 */
[----:B------:R-:W-:Y:S01]  /*19e0*/  IMAD R37, R37, R6, RZ ;  /* 0x0000000625257224 */ /* 0x000fe200078e02ff */
[----:B------:R-:W-:Y:S01]  /*19f0*/  LEA R121, P5, R13, R90, 0x1 ;  /* 0x0000005a0d797211 */ /* 0x000fe200078a08ff */
[----:B------:R-:W-:Y:S01]  /*1a00*/  IMAD R41, R41, UR4, RZ ;  /* 0x0000000429297c24 */ /* 0x000fe2000f8e02ff */
[-C--:B0-----:R-:W-:Y:S01]  /*1a10*/  LEA.HI.X.SX32 R5, R7, R91.reuse, 0x1, P2 ;  /* 0x0000005b07057211 */ /* 0x081fe200010f0eff */
[----:B------:R-:W-:Y:S01]  /*1a20*/  IMAD R4, R4, R6, RZ ;  /* 0x0000000604047224 */ /* 0x000fe200078e02ff */
[----:B------:R-:W-:-:S02]  /*1a30*/  LEA.HI.X.SX32 R124, R9, R91, 0x1, P3 ;  /* 0x0000005b097c7211 */ /* 0x000fc400018f0eff */
[----:B------:R-:W-:Y:S02]  /*1a40*/  CS2R R38, SRZ ;  /* 0x0000000000267805 */ /* 0x000fe4000001ff00 */
[----:B------:R-:W-:Y:S01]  /*1a50*/  LEA.HI.X.SX32 R122, R11, R91, 0x1, P4 ;  /* 0x0000005b0b7a7211 */ /* 0x000fe200020f0eff */
[----:B------:R0:W-:Y:S01]  /*1a60*/  STL [R1], R5 ;  /* 0x0000000501007387 */ /* 0x0001e20000100800 */
[-C--:B------:R-:W-:Y:S01]  /*1a70*/  LEA R104, P6, R15, R90.reuse, 0x1 ;  /* 0x0000005a0f687211 */ /* 0x080fe200078c08ff */
[----:B------:R-:W-:Y:S01]  /*1a80*/  ULDC UR16, c[0x0][0x230] ;  /* 0x00008c0000107ab9 */ /* 0x000fe20000000800 */
[-C--:B------:R-:W-:Y:S02]  /*1a90*/  LEA R102, P1, R19, R90.reuse, 0x1 ;  /* 0x0000005a13667211 */ /* 0x080fe400078208ff */
[-C--:B------:R-:W-:Y:S02]  /*1aa0*/  LEA R100, P2, R21, R90.reuse, 0x1 ;  /* 0x0000005a15647211 */ /* 0x080fe400078408ff */
[----:B------:R-:W-:-:S02]  /*1ab0*/  LEA R98, P3, R23, R90, 0x1 ;  /* 0x0000005a17627211 */ /* 0x000fc400078608ff */
[-C--:B------:R-:W-:Y:S01]  /*1ac0*/  LEA R97, P4, R25, R90.reuse, 0x1 ;  /* 0x0000005a19617211 */ /* 0x080fe200078808ff */
[----:B0-----:R-:W0:Y:S01]  /*1ad0*/  LDC R5, c[0x0][0x238] ;  /* 0x00008e00ff057b82 */ /* 0x001e220000000800 */
[-C--:B------:R-:W-:Y:S02]  /*1ae0*/  LEA.HI.X.SX32 R106, R13, R91.reuse, 0x1, P5 ;  /* 0x0000005b0d6a7211 */ /* 0x080fe400028f0eff */
[----:B------:R-:W-:Y:S02]  /*1af0*/  LEA R94, P5, R27, R90, 0x1 ;  /* 0x0000005a1b5e7211 */ /* 0x000fe400078a08ff */
[-C--:B------:R-:W-:Y:S02]  /*1b00*/  LEA.HI.X.SX32 R105, R15, R91.reuse, 0x1, P6 ;  /* 0x0000005b0f697211 */ /* 0x080fe400030f0eff */
[-C--:B------:R-:W-:Y:S02]  /*1b10*/  LEA.HI.X.SX32 R103, R19, R91.reuse, 0x1, P1 ;  /* 0x0000005b13677211 */ /* 0x080fe400008f0eff */
[----:B------:R-:W-:-:S02]  /*1b20*/  LEA.HI.X.SX32 R101, R21, R91, 0x1, P2 ;  /* 0x0000005b15657211 */ /* 0x000fc400010f0eff */
[-C--:B------:R-:W-:Y:S02]  /*1b30*/  LEA.HI.X.SX32 R99, R23, R91.reuse, 0x1, P3 ;  /* 0x0000005b17637211 */ /* 0x080fe400018f0eff */
[----:B------:R-:W-:Y:S02]  /*1b40*/  LEA.HI.X.SX32 R96, R25, R91, 0x1, P4 ;  /* 0x0000005b19607211 */ /* 0x000fe400020f0eff */
[----:B------:R-:W-:Y:S02]  /*1b50*/  CS2R R24, SRZ ;  /* 0x0000000000187805 */ /* 0x000fe4000001ff00 */
[-C--:B------:R-:W-:Y:S02]  /*1b60*/  LEA R108, P6, R29, R90.reuse, 0x1 ;  /* 0x0000005a1d6c7211 */ /* 0x080fe400078c08ff */
[-C--:B------:R-:W-:Y:S02]  /*1b70*/  LEA R109, P1, R31, R90.reuse, 0x1 ;  /* 0x0000005a1f6d7211 */ /* 0x080fe400078208ff */
[----:B------:R-:W-:-:S02]  /*1b80*/  LEA R93, P2, R33, R90, 0x1 ;  /* 0x0000005a215d7211 */ /* 0x000fc400078408ff */
[-C--:B------:R-:W-:Y:S02]  /*1b90*/  LEA R88, P3, R35, R90.reuse, 0x1 ;  /* 0x0000005a23587211 */ /* 0x080fe400078608ff */
[-C--:B------:R-:W-:Y:S01]  /*1ba0*/  LEA R21, P4, R37, R90.reuse, 0x1 ;  /* 0x0000005a25157211 */ /* 0x080fe200078808ff */
[----:B0-----:R-:W-:Y:S01]  /*1bb0*/  IMAD R13, R110, R5, RZ ;  /* 0x000000056e0d7224 */ /* 0x001fe200078e02ff */
[----:B------:R-:W-:Y:S02]  /*1bc0*/  LEA.HI.X.SX32 R95, R27, R91, 0x1, P5 ;  /* 0x0000005b1b5f7211 */ /* 0x000fe400028f0eff */
[----:B------:R-:W-:Y:S02]  /*1bd0*/  CS2R R26, SRZ ;  /* 0x00000000001a7805 */ /* 0x000fe4000001ff00 */
[----:B------:R-:W-:Y:S01]  /*1be0*/  LEA R20, P5, R4, R90, 0x1 ;  /* 0x0000005a04147211 */ /* 0x000fe200078a08ff */
[----:B------:R-:W-:Y:S01]  /*1bf0*/  IMAD R10, R10, R5, RZ ;  /* 0x000000050a0a7224 */ /* 0x000fe200078e02ff */
[----:B------:R-:W-:-:S02]  /*1c00*/  LEA.HI.X.SX32 R107, R29, R91, 0x1, P6 ;  /* 0x0000005b1d6b7211 */ /* 0x000fc400030f0eff */
[----:B------:R-:W-:Y:S02]  /*1c10*/  CS2R R28, SRZ ;  /* 0x00000000001c7805 */ /* 0x000fe4000001ff00 */
[-C--:B------:R-:W-:Y:S02]  /*1c20*/  LEA.HI.X.SX32 R111, R31, R91.reuse, 0x1, P1 ;  /* 0x0000005b1f6f7211 */ /* 0x080fe400008f0eff */
[----:B------:R-:W-:Y:S02]  /*1c30*/  CS2R R30, SRZ ;  /* 0x00000000001e7805 */ /* 0x000fe4000001ff00 */
[-C--:B------:R-:W-:Y:S02]  /*1c40*/  LEA.HI.X.SX32 R92, R33, R91.reuse, 0x1, P2 ;  /* 0x0000005b215c7211 */ /* 0x080fe400010f0eff */
[----:B------:R-:W-:Y:S02]  /*1c50*/  CS2R R32, SRZ ;  /* 0x0000000000207805 */ /* 0x000fe4000001ff00 */
[----:B------:R-:W-:-:S02]  /*1c60*/  LEA.HI.X.SX32 R89, R35, R91, 0x1, P3 ;  /* 0x0000005b23597211 */ /* 0x000fc400018f0eff */
[----:B------:R-:W-:Y:S02]  /*1c70*/  CS2R R34, SRZ ;  /* 0x0000000000227805 */ /* 0x000fe4000001ff00 */
[-C--:B------:R-:W-:Y:S02]  /*1c80*/  LEA.HI.X.SX32 R90, R37, R91.reuse, 0x1, P4 ;  /* 0x0000005b255a7211 */ /* 0x080fe400020f0eff */
[----:B------:R-:W-:Y:S02]  /*1c90*/  CS2R R36, SRZ ;  /* 0x0000000000247805 */ /* 0x000fe4000001ff00 */
[----:B------:R-:W-:Y:S01]  /*1ca0*/  LEA.HI.X.SX32 R91, R4, R91, 0x1, P5 ;  /* 0x0000005b045b7211 */ /* 0x000fe200028f0eff */
[----:B------:R-:W-:Y:S01]  /*1cb0*/  IMAD R8, R8, R5, RZ ;  /* 0x0000000508087224 */ /* 0x000fe200078e02ff */
[----:B------:R-:W0:Y:S01]  /*1cc0*/  LDC R4, c[0x0][0x23c] ;  /* 0x00008f00ff047b82 */ /* 0x000e220000000800 */
[C---:B------:R-:W-:Y:S02]  /*1cd0*/  LOP3.LUT R9, R110.reuse, 0x10, RZ, 0xfc, !PT ;  /* 0x000000106e097812 */ /* 0x040fe400078efcff */
[----:B------:R-:W-:-:S02]  /*1ce0*/  LOP3.LUT R6, R110, 0x4, RZ, 0xfc, !PT ;  /* 0x000000046e067812 */ /* 0x000fc400078efcff */
[C---:B------:R-:W-:Y:S02]  /*1cf0*/  LEA R22, P0, R41.reuse, UR6, 0x1 ;  /* 0x0000000629167c11 */ /* 0x040fe4000f8008ff */
[C---:B------:R-:W-:Y:S02]  /*1d00*/  LOP3.LUT R7, R110.reuse, 0x8, RZ, 0xfc, !PT ;  /* 0x000000086e077812 */ /* 0x040fe400078efcff */
[----:B------:R-:W-:Y:S02]  /*1d10*/  LOP3.LUT R11, R110, 0x18, RZ, 0xfc, !PT ;  /* 0x000000186e0b7812 */ /* 0x000fe400078efcff */
[----:B------:R-:W-:Y:S02]  /*1d20*/  LEA.HI.X.SX32 R23, R41, UR7, 0x1, P0 ;  /* 0x0000000729177c11 */ /* 0x000fe400080f0eff */
[----:B------:R-:W-:Y:S01]  /*1d30*/  CS2R R40, SRZ ;  /* 0x0000000000287805 */ /* 0x000fe2000001ff00 */
[-C--:B------:R-:W-:Y:S01]  /*1d40*/  IMAD R7, R7, R5.reuse, RZ ;  /* 0x0000000507077224 */ /* 0x080fe200078e02ff */
[----:B------:R-:W-:Y:S01]  /*1d50*/  SHF.R.S32.HI R3, RZ, 0x5, R3 ;  /* 0x00000005ff037819 */ /* 0x000fe20000011403 */
[----:B------:R-:W-:-:S02]  /*1d60*/  IMAD R11, R11, R5, RZ ;  /* 0x000000050b0b7224 */ /* 0x000fc400078e02ff */
[----:B0-----:R-:W-:Y:S02]  /*1d70*/  IMAD R14, R14, R4, RZ ;  /* 0x000000040e0e7224 */ /* 0x001fe400078e02ff */
[-C--:B------:R-:W-:Y:S02]  /*1d80*/  IMAD R4, R12, R5.reuse, RZ ;  /* 0x000000050c047224 */ /* 0x080fe400078e02ff */
[-C--:B------:R-:W-:Y:S02]  /*1d90*/  IMAD R4, R9, R5.reuse, RZ ;  /* 0x0000000509047224 */ /* 0x080fe400078e02ff */
[----:B------:R-:W-:Y:S01]  /*1da0*/  IMAD R4, R6, R5, RZ ;  /* 0x0000000506047224 */ /* 0x000fe200078e02ff */
[----:B------:R-:W-:-:S07]  /*1db0*/  LOP3.LUT R4, R2, 0x40, RZ, 0x3c, !PT ;  /* 0x0000004002047812 */ /* 0x000fce00078e3cff */
.L_x_1:
[----:B------:R-:W0:Y:S01]  /*1dc0*/  S2R R4, SR_TID.X ;  /* 0x0000000000047919 */ /* 0x000e220000002100 */
[----:B------:R-:W-:Y:S01]  /*1dd0*/  PRMT R110, RZ, 0x7610, R110 ;  /* 0x00007610ff6e7816 */ /* 0x000fe2000000006e */
[----:B------:R-:W1:Y:S01]  /*1de0*/  LDC R11, c[0x0][0x238] ;  /* 0x00008e00ff0b7b82 */ /* 0x000e620000000800 */
[----:B------:R-:W2:Y:S07]  /*1df0*/  S2R R14, SR_TID.X ;  /* 0x00000000000e7919 */ /* 0x000eae0000002100 */
[----:B------:R-:W3:Y:S01]  /*1e00*/  LDC R13, c[0x0][0x238] ;  /* 0x00008e00ff0d7b82 */ /* 0x000ee20000000800 */
[----:B0-----:R-:W-:-:S02]  /*1e10*/  SHF.R.U32.HI R5, RZ, 0x7, R4 ;  /* 0x00000007ff057819 */ /* 0x001fc40000011604 */
[----:B------:R-:W-:-:S05]  /*1e20*/  SHF.R.U32.HI R9, RZ, 0x7, R4 ;  /* 0x00000007ff097819 */ /* 0x000fca0000011604 */
[----:B------:R-:W0:Y:S01]  /*1e30*/  LDC R4, c[0x0][0x238] ;  /* 0x00008e00ff047b82 */ /* 0x000e220000000800 */
[----:B--2---:R-:W-:Y:S02]  /*1e40*/  SHF.R.U32.HI R16, RZ, 0x7, R14 ;  /* 0x00000007ff107819 */ /* 0x004fe4000001160e */
[----:B------:R-:W-:Y:S02]  /*1e50*/  SGXT.U32 R5, R5, 0x2 ;  /* 0x000000020505781a */ /* 0x000fe40000000000 */
[----:B------:R-:W-:Y:S02]  /*1e60*/  SGXT.U32 R16, R16, 0x2 ;  /* 0x000000021010781a */ /* 0x000fe40000000000 */
[----:B------:R-:W-:Y:S02]  /*1e70*/  SGXT.U32 R9, R9, 0x2 ;  /* 0x000000020909781a */ /* 0x000fe40000000000 */
[----:B------:R-:W-:Y:S02]  /*1e80*/  ISETP.GE.AND P0, PT, R16, UR16, PT ;  /* 0x0000001010007c0c */ /* 0x000fe4000bf06270 */
[----:B------:R-:W-:Y:S01]  /*1e90*/  LOP3.LUT R8, R9, 0x4, RZ, 0xfc, !PT ;  /* 0x0000000409087812 */ /* 0x000fe200078efcff */
[----:B0-----:R-:W-:-:S04]  /*1ea0*/  IMAD R4, R5, R4, RZ ;  /* 0x0000000405047224 */ /* 0x001fc800078e02ff */
[----:B------:R-:W-:-:S06]  /*1eb0*/  IMAD.WIDE R4, R4, 0x2, R22 ;  /* 0x0000000204047825 */ /* 0x000fcc00078e0216 */
[----:B------:R0:W2:Y:S01]  /*1ec0*/  @!P0 LDG.E.U16 R110, desc[UR14][R4.64] ;  /* 0x0000000e046e8981 */ /* 0x0000a2000c1e1500 */
[----:B------:R-:W-:Y:S02]  /*1ed0*/  ISETP.GE.AND P0, PT, R8, UR16, PT ;  /* 0x0000001008007c0c */ /* 0x000fe4000bf06270 */
[C---:B------:R-:W-:Y:S01]  /*1ee0*/  LOP3.LUT R10, R9.reuse, 0x8, RZ, 0xfc, !PT ;  /* 0x00000008090a7812 */ /* 0x040fe200078efcff */
[----:B------:R-:W4:Y:S01]  /*1ef0*/  S2R R8, SR_TID.X ;  /* 0x0000000000087919 */ /* 0x000f220000002100 */
[----:B------:R-:W-:Y:S02]  /*1f00*/  LOP3.LUT R9, R9, 0xc, RZ, 0xfc, !PT ;  /* 0x0000000c09097812 */ /* 0x000fe400078efcff */
[----:B------:R-:W-:Y:S01]  /*1f10*/  ISETP.GE.AND P1, PT, R10, UR16, PT ;  /* 0x000000100a007c0c */ /* 0x000fe2000bf26270 */
[----:B------:R-:W5:Y:S01]  /*1f20*/  S2R R17, SR_TID.X ;  /* 0x0000000000117919 */ /* 0x000f620000002100 */
[----:B------:R-:W-:Y:S02]  /*1f30*/  ISETP.GE.AND P2, PT, R9, UR16, PT ;  /* 0x0000001009007c0c */ /* 0x000fe4000bf46270 */
[----:B------:R-:W1:Y:S01]  /*1f40*/  LDC R9, c[0x0][0x238] ;  /* 0x00008e00ff097b82 */ /* 0x000e620000000800 */
[----:B0-----:R-:W-:-:S02]  /*1f50*/  PRMT R4, RZ, 0x7610, R4 ;  /* 0x00007610ff047816 */ /* 0x001fc40000000004 */
[----:B------:R-:W-:Y:S02]  /*1f60*/  PRMT R5, RZ, 0x7610, R5 ;  /* 0x00007610ff057816 */ /* 0x000fe40000000005 */
[----:B------:R-:W-:Y:S02]  /*1f70*/  PRMT R6, RZ, 0x7610, R6 ;  /* 0x00007610ff067816 */ /* 0x000fe40000000006 */
[----:B----4-:R-:W-:-:S04]  /*1f80*/  SHF.R.U32.HI R10, RZ, 0x7, R8 ;  /* 0x00000007ff0a7819 */ /* 0x010fc80000011608 */
[----:B------:R-:W-:-:S04]  /*1f90*/  SGXT.U32 R10, R10, 0x2 ;  /* 0x000000020a0a781a */ /* 0x000fc80000000000 */
[C---:B------:R-:W-:Y:S02]  /*1fa0*/  LOP3.LUT R12, R10.reuse, 0xc, RZ, 0xfc, !PT ;  /* 0x0000000c0a0c7812 */ /* 0x040fe400078efcff */
[C---:B------:R-:W-:Y:S02]  /*1fb0*/  LOP3.LUT R8, R10.reuse, 0x4, RZ, 0xfc, !PT ;  /* 0x000000040a087812 */ /* 0x040fe400078efcff */
[----:B------:R-:W-:Y:S01]  /*1fc0*/  LOP3.LUT R10, R10, 0x8, RZ, 0xfc, !PT ;  /* 0x000000080a0a7812 */ /* 0x000fe200078efcff */
[----:B---3--:R-:W-:Y:S02]  /*1fd0*/  IMAD R12, R12, R13, RZ ;  /* 0x0000000d0c0c7224 */ /* 0x008fe400078e02ff */
[----:B-1----:R-:W-:Y:S02]  /*1fe0*/  IMAD R8, R8, R9, RZ ;  /* 0x0000000908087224 */ /* 0x002fe400078e02ff */
[----:B------:R-:W-:Y:S02]  /*1ff0*/  IMAD R10, R10, R11, RZ ;  /* 0x0000000b0a0a7224 */ /* 0x000fe400078e02ff */
[----:B------:R-:W-:-:S04]  /*2000*/  IMAD.WIDE R8, R8, 0x2, R22 ;  /* 0x0000000208087825 */ /* 0x000fc800078e0216 */
[----:B------:R-:W-:Y:S01]  /*2010*/  IMAD.WIDE R10, R10, 0x2, R22 ;  /* 0x000000020a0a7825 */ /* 0x000fe200078e0216 */
[----:B------:R-:W3:Y:S01]  /*2020*/  @!P0 LDG.E.U16 R4, desc[UR14][R8.64] ;  /* 0x0000000e08048981 */ /* 0x000ee2000c1e1500 */
[--C-:B-----5:R-:W-:Y:S02]  /*2030*/  SHF.R.U32.HI R15, RZ, 0x7, R17.reuse ;  /* 0x00000007ff0f7819 */ /* 0x120fe40000011611 */
[----:B------:R-:W-:Y:S01]  /*2040*/  SHF.R.U32.HI R14, RZ, 0x7, R14 ;  /* 0x00000007ff0e7819 */ /* 0x000fe2000001160e */
[----:B------:R-:W3:Y:S01]  /*2050*/  @!P1 LDG.E.U16 R5, desc[UR14][R10.64] ;  /* 0x0000000e0a059981 */ /* 0x000ee2000c1e1500 */
[----:B------:R-:W-:Y:S01]  /*2060*/  SHF.R.U32.HI R17, RZ, 0x7, R17 ;  /* 0x00000007ff117819 */ /* 0x000fe20000011611 */
[----:B------:R-:W-:Y:S01]  /*2070*/  IMAD.WIDE R12, R12, 0x2, R22 ;  /* 0x000000020c0c7825 */ /* 0x000fe200078e0216 */
[----:B------:R-:W-:Y:S02]  /*2080*/  SGXT.U32 R15, R15, 0x2 ;  /* 0x000000020f0f781a */ /* 0x000fe40000000000 */
[----:B------:R-:W-:-:S02]  /*2090*/  SGXT.U32 R17, R17, 0x2 ;  /* 0x000000021111781a */ /* 0x000fc40000000000 */
[----:B------:R-:W-:Y:S01]  /*20a0*/  SGXT.U32 R14, R14, 0x2 ;  /* 0x000000020e0e781a */ /* 0x000fe20000000000 */
[----:B------:R0:W4:Y:S01]  /*20b0*/  @!P2 LDG.E.U16 R6, desc[UR14][R12.64] ;  /* 0x0000000e0c06a981 */ /* 0x000122000c1e1500 */
[C---:B------:R-:W-:Y:S02]  /*20c0*/  LOP3.LUT R19, R17.reuse, 0x10, RZ, 0xfc, !PT ;  /* 0x0000001011137812 */ /* 0x040fe400078efcff */
[----:B------:R-:W-:Y:S02]  /*20d0*/  LOP3.LUT R18, R17, 0x14, RZ, 0xfc, !PT ;  /* 0x0000001411127812 */ /* 0x000fe400078efcff */
[C---:B------:R-:W-:Y:S02]  /*20e0*/  LOP3.LUT R17, R15.reuse, 0x18, RZ, 0xfc, !PT ;  /* 0x000000180f117812 */ /* 0x040fe400078efcff */
[----:B------:R-:W-:-:S04]  /*20f0*/  LOP3.LUT R15, R15, 0x1c, RZ, 0xfc, !PT ;  /* 0x0000001c0f0f7812 */ /* 0x000fc800078efcff */
[----:B------:R-:W-:Y:S02]  /*2100*/  ISETP.GE.AND P3, PT, R15, UR16, PT ;  /* 0x000000100f007c0c */ /* 0x000fe4000bf66270 */
[----:B------:R-:W1:Y:S01]  /*2110*/  LDC R15, c[0x0][0x238] ;  /* 0x00008e00ff0f7b82 */ /* 0x000e620000000800 */
[----:B------:R-:W-:Y:S02]  /*2120*/  LOP3.LUT R14, R14, 0x10, RZ, 0xfc, !PT ;  /* 0x000000100e0e7812 */ /* 0x000fe400078efcff */
[----:B------:R-:W-:Y:S02]  /*2130*/  ISETP.GE.AND P0, PT, R19, UR16, PT ;  /* 0x0000001013007c0c */ /* 0x000fe4000bf06270 */
[----:B------:R-:W-:-:S03]  /*2140*/  ISETP.GE.AND P2, PT, R17, UR16, PT ;  /* 0x0000001011007c0c */ /* 0x000fc6000bf46270 */
[----:B------:R-:W5:Y:S08]  /*2150*/  LDC R19, c[0x0][0x238] ;  /* 0x00008e00ff137b82 */ /* 0x000f700000000800 */
[----:B------:R-:W5:Y:S01]  /*2160*/  LDC R17, c[0x0][0x238] ;  /* 0x00008e00ff117b82 */ /* 0x000f620000000800 */
[----:B-1----:R-:W-:-:S07]  /*2170*/  IMAD R14, R14, R15, RZ ;  /* 0x0000000f0e0e7224 */ /* 0x002fce00078e02ff */
[----:B------:R-:W1:Y:S01]  /*2180*/  LDC R15, c[0x0][0x238] ;  /* 0x00008e00ff0f7b82 */ /* 0x000e620000000800 */
[----:B------:R-:W-:Y:S01]  /*2190*/  ISETP.GE.AND P1, PT, R18, UR16, PT ;  /* 0x0000001012007c0c */ /* 0x000fe2000bf26270 */
[----:B0-----:R-:W-:Y:S01]  /*21a0*/  IMAD.WIDE R12, R14, 0x2, R22 ;  /* 0x000000020e0c7825 */ /* 0x001fe200078e0216 */
[C---:B------:R-:W-:Y:S02]  /*21b0*/  LOP3.LUT R18, R16.reuse, 0x1c, RZ, 0xfc, !PT ;  /* 0x0000001c10127812 */ /* 0x040fe400078efcff */
[C---:B------:R-:W-:Y:S02]  /*21c0*/  LOP3.LUT R14, R16.reuse, 0x14, RZ, 0xfc, !PT ;  /* 0x00000014100e7812 */ /* 0x040fe400078efcff */
[----:B------:R-:W-:Y:S01]  /*21d0*/  LOP3.LUT R16, R16, 0x18, RZ, 0xfc, !PT ;  /* 0x0000001810107812 */ /* 0x000fe200078efcff */
[----:B-----5:R-:W-:Y:S01]  /*21e0*/  IMAD R18, R18, R19, RZ ;  /* 0x0000001312127224 */ /* 0x020fe200078e02ff */
[----:B------:R-:W-:Y:S02]  /*21f0*/  PRMT R7, RZ, 0x7610, R7 ;  /* 0x00007610ff077816 */ /* 0x000fe40000000007 */
[----:B------:R-:W-:Y:S01]  /*2200*/  PRMT R8, RZ, 0x7610, R8 ;  /* 0x00007610ff087816 */ /* 0x000fe20000000008 */
[----:B------:R-:W-:Y:S01]  /*2210*/  IMAD R16, R16, R17, RZ ;  /* 0x0000001110107224 */ /* 0x000fe200078e02ff */
[----:B------:R-:W-:Y:S01]  /*2220*/  PRMT R9, RZ, 0x7610, R9 ;  /* 0x00007610ff097816 */ /* 0x000fe20000000009 */
[----:B------:R-:W-:Y:S01]  /*2230*/  IMAD.WIDE R18, R18, 0x2, R22 ;  /* 0x0000000212127825 */ /* 0x000fe200078e0216 */
[----:B------:R-:W-:Y:S01]  /*2240*/  PRMT R10, RZ, 0x7610, R10 ;  /* 0x00007610ff0a7816 */ /* 0x000fe2000000000a */
[----:B------:R-:W5:Y:S02]  /*2250*/  @!P0 LDG.E.U16 R7, desc[UR14][R12.64] ;  /* 0x0000000e0c078981 */ /* 0x000f64000c1e1500 */
[----:B------:R-:W-:-:S03]  /*2260*/  IMAD.WIDE R16, R16, 0x2, R22 ;  /* 0x0000000210107825 */ /* 0x000fc600078e0216 */
[----:B------:R0:W4:Y:S01]  /*2270*/  @!P3 LDG.E.U16 R10, desc[UR14][R18.64] ;  /* 0x0000000e120ab981 */ /* 0x000122000c1e1500 */
[----:B-1----:R-:W-:-:S03]  /*2280*/  IMAD R14, R14, R15, RZ ;  /* 0x0000000f0e0e7224 */ /* 0x002fc600078e02ff */
[----:B------:R-:W4:Y:S01]  /*2290*/  @!P2 LDG.E.U16 R9, desc[UR14][R16.64] ;  /* 0x0000000e1009a981 */ /* 0x000f22000c1e1500 */
[----:B------:R-:W-:-:S05]  /*22a0*/  IMAD.WIDE R14, R14, 0x2, R22 ;  /* 0x000000020e0e7825 */ /* 0x000fca00078e0216 */
[----:B------:R1:W4:Y:S01]  /*22b0*/  @!P1 LDG.E.U16 R8, desc[UR14][R14.64] ;  /* 0x0000000e0e089981 */ /* 0x000322000c1e1500 */
[----:B------:R-:W-:Y:S01]  /*22c0*/  BAR.SYNC.DEFER_BLOCKING 0x0 ;  /* 0x0000000000007b1d */ /* 0x000fe20000010000 */
[----:B0-----:R-:W-:Y:S01]  /*22d0*/  IMAD.MOV.U32 R18, RZ, RZ, R20 ;  /* 0x000000ffff127224 */ /* 0x001fe200078e0014 */
[----:B------:R-:W-:Y:S01]  /*22e0*/  PRMT R12, RZ, 0x7610, R12 ;  /* 0x00007610ff0c7816 */ /* 0x000fe2000000000c */
[----:B-1----:R-:W-:Y:S02]  /*22f0*/  IMAD.MOV.U32 R14, RZ, RZ, R21 ;  /* 0x000000ffff0e7224 */ /* 0x002fe400078e0015 */
[----:B------:R-:W-:Y:S01]  /*2300*/  IMAD.MOV.U32 R15, RZ, RZ, R90 ;  /* 0x000000ffff0f7224 */ /* 0x000fe200078e005a */
[----:B---3--:R0:W-:Y:S02]  /*2310*/  STL.64 [R1+0x10], R4 ;  /* 0x0000100401007387 */ /* 0x0081e40000100a00 */
[----:B0-----:R-:W0:Y:S01]  /*2320*/  S2R R5, SR_TID.X ;  /* 0x0000000000057919 */ /* 0x001e220000002100 */
[----:B------:R-:W1:Y:S01]  /*2330*/  LDC R4, c[0x0][0x23c] ;  /* 0x00008f00ff047b82 */ /* 0x000e620000000800 */
[----:B0-----:R-:W-:-:S04]  /*2340*/  LOP3.LUT R5, R5, 0x1f, RZ, 0xc0, !PT ;  /* 0x0000001f05057812 */ /* 0x001fc800078ec0ff */
[C---:B------:R-:W-:Y:S01]  /*2350*/  ISETP.GE.AND P0, PT, R5.reuse, UR16, PT ;  /* 0x0000001005007c0c */ /* 0x040fe2000bf06270 */
[----:B-1----:R-:W-:Y:S02]  /*2360*/  IMAD R4, R5, R4, RZ ;  /* 0x0000000405047224 */ /* 0x002fe400078e02ff */
[----:B------:R-:W3:Y:S02]  /*2370*/  LDL.LU R5, [R1+0x4] ;  /* 0x0000040001057983 */ /* 0x000ee40000300800 */
[----:B------:R-:W-:-:S08]  /*2380*/  IMAD.WIDE R20, R4, 0x2, R14 ;  /* 0x0000000204147825 */ /* 0x000fd000078e020e */
[----:B------:R0:W4:Y:S02]  /*2390*/  @!P0 LDG.E.U16 R12, desc[UR14][R20.64] ;  /* 0x0000000e140c8981 */ /* 0x000124000c1e1500 */
[----:B0-----:R-:W-:Y:S02]  /*23a0*/  IMAD.MOV.U32 R21, RZ, RZ, R111 ;  /* 0x000000ffff157224 */ /* 0x001fe400078e006f */
[----:B------:R-:W5:Y:S01]  /*23b0*/  LDL.LU R111, [R1] ;  /* 0x00000000016f7983 */ /* 0x000f620000300800 */
[----:B------:R-:W-:Y:S01]  /*23c0*/  IMAD.MOV.U32 R19, RZ, RZ, R91 ;  /* 0x000000ffff137224 */ /* 0x000fe200078e005b */
[----:B------:R-:W-:Y:S01]  /*23d0*/  PRMT R11, RZ, 0x7610, R11 ;  /* 0x00007610ff0b7816 */ /* 0x000fe2000000000b */
[----:B------:R-:W-:Y:S01]  /*23e0*/  IMAD.WIDE R16, R4, 0x2, R18 ;  /* 0x0000000204107825 */ /* 0x000fe200078e0212 */
[----:B------:R-:W-:-:S03]  /*23f0*/  PRMT R13, RZ, 0x7610, R13 ;  /* 0x00007610ff0d7816 */ /* 0x000fc6000000000d */
[C---:B------:R-:W-:Y:S01]  /*2400*/  IMAD.WIDE R90, R4.reuse, 0x2, R88 ;  /* 0x00000002045a7825 */ /* 0x040fe200078e0258 */
[----:B------:R0:W4:Y:S01]  /*2410*/  @!P0 LDG.E.U16 R11, desc[UR14][R16.64] ;  /* 0x0000000e100b8981 */ /* 0x000122000c1e1500 */
[----:B------:R-:W-:Y:S02]  /*2420*/  PRMT R112, RZ, 0x7610, R112 ;  /* 0x00007610ff707816 */ /* 0x000fe40000000070 */
[----:B------:R-:W-:Y:S01]  /*2430*/  IMAD.MOV.U32 R20, RZ, RZ, R109 ;  /* 0x000000ffff147224 */ /* 0x000fe200078e006d */
[----:B------:R1:W4:Y:S01]  /*2440*/  @!P0 LDG.E.U16 R13, desc[UR14][R90.64] ;  /* 0x0000000e5a0d8981 */ /* 0x000322000c1e1500 */
[----:B0-----:R-:W-:Y:S02]  /*2450*/  IMAD.MOV.U32 R16, RZ, RZ, R93 ;  /* 0x000000ffff107224 */ /* 0x001fe400078e005d */
[----:B------:R-:W-:Y:S01]  /*2460*/  IMAD.MOV.U32 R17, RZ, RZ, R92 ;  /* 0x000000ffff117224 */ /* 0x000fe200078e005c */
[----:B------:R-:W-:Y:S01]  /*2470*/  PRMT R113, RZ, 0x7610, R113 ;  /* 0x00007610ff717816 */ /* 0x000fe20000000071 */
[----:B-1----:R-:W-:-:S04]  /*2480*/  IMAD.WIDE R90, R4, 0x2, R16 ;  /* 0x00000002045a7825 */ /* 0x002fc800078e0210 */
[----:B------:R-:W-:Y:S01]  /*2490*/  IMAD.WIDE R92, R4, 0x2, R20 ;  /* 0x00000002045c7825 */ /* 0x000fe200078e0214 */
[----:B------:R0:W4:Y:S01]  /*24a0*/  @!P0 LDG.E.U16 R112, desc[UR14][R90.64] ;  /* 0x0000000e5a708981 */ /* 0x000122000c1e1500 */
[----:B------:R-:W-:-:S03]  /*24b0*/  PRMT R114, RZ, 0x7610, R114 ;  /* 0x00007610ff727816 */ /* 0x000fc60000000072 */
[----:B------:R1:W4:Y:S01]  /*24c0*/  @!P0 LDG.E.U16 R113, desc[UR14][R92.64] ;  /* 0x0000000e5c718981 */ /* 0x000322000c1e1500 */
[----:B0-----:R-:W-:Y:S02]  /*24d0*/  IMAD.MOV.U32 R90, RZ, RZ, R108 ;  /* 0x000000ffff5a7224 */ /* 0x001fe400078e006c */
[----:B------:R-:W-:Y:S02]  /*24e0*/  IMAD.MOV.U32 R91, RZ, RZ, R107 ;  /* 0x000000ffff5b7224 */ /* 0x000fe400078e006b */
[----:B-1----:R-:W-:Y:S01]  /*24f0*/  IMAD.WIDE R92, R4, 0x2, R90 ;  /* 0x00000002045c7825 */ /* 0x002fe200078e025a */
[----:B------:R-:W-:-:S04]  /*2500*/  PRMT R115, RZ, 0x7610, R115 ;  /* 0x00007610ff737816 */ /* 0x000fc80000000073 */
[----:B------:R0:W4:Y:S02]  /*2510*/  @!P0 LDG.E.U16 R114, desc[UR14][R92.64] ;  /* 0x0000000e5c728981 */ /* 0x000124000c1e1500 */
[----:B0-----:R-:W-:Y:S02]  /*2520*/  IMAD.MOV.U32 R92, RZ, RZ, R94 ;  /* 0x000000ffff5c7224 */ /* 0x001fe400078e005e */
[----:B------:R-:W-:Y:S02]  /*2530*/  IMAD.MOV.U32 R93, RZ, RZ, R95 ;  /* 0x000000ffff5d7224 */ /* 0x000fe400078e005f */
[----:B------:R-:W-:Y:S01]  /*2540*/  IMAD.WIDE R94, R4, 0x2, R92 ;  /* 0x00000002045e7825 */ /* 0x000fe200078e025c */
        /* <DEDUP_REMOVED lines=24> */
[----:B------:R-:W-:-:S05]  /*26d0*/  IMAD.WIDE R104, R4, 0x2, R102 ;  /* 0x0000000204687825 */ /* 0x000fca00078e0266 */
[----:B------:R0:W4:Y:S02]  /*26e0*/  @!P0 LDG.E.U16 R120, desc[UR14][R104.64] ;  /* 0x0000000e68788981 */ /* 0x000124000c1e1500 */
[--C-:B0-----:R-:W-:Y:S02]  /*26f0*/  IMAD.MOV.U32 R104, RZ, RZ, R121.reuse ;  /* 0x000000ffff687224 */ /* 0x101fe400078e0079 */
[----:B------:R-:W-:Y:S01]  /*2700*/  IMAD.MOV.U32 R105, RZ, RZ, R106 ;  /* 0x000000ffff697224 */ /* 0x000fe200078e006a */
[----:B------:R-:W-:Y:S01]  /*2710*/  PRMT R121, RZ, 0x7610, R121 ;  /* 0x00007610ff797816 */ /* 0x000fe20000000079 */
[----:B------:R-:W-:-:S05]  /*2720*/  IMAD.WIDE R106, R4, 0x2, R104 ;  /* 0x00000002046a7825 */ /* 0x000fca00078e0268 */
[----:B------:R0:W4:Y:S02]  /*2730*/  @!P0 LDG.E.U16 R121, desc[UR14][R106.64] ;  /* 0x0000000e6a798981 */ /* 0x000124000c1e1500 */
[----:B0-----:R-:W-:Y:S02]  /*2740*/  IMAD.MOV.U32 R106, RZ, RZ, R123 ;  /* 0x000000ffff6a7224 */ /* 0x001fe400078e007b */
[--C-:B------:R-:W-:Y:S01]  /*2750*/  IMAD.MOV.U32 R107, RZ, RZ, R122.reuse ;  /* 0x000000ffff6b7224 */ /* 0x100fe200078e007a */
[----:B------:R-:W-:Y:S01]  /*2760*/  PRMT R122, RZ, 0x7610, R122 ;  /* 0x00007610ff7a7816 */ /* 0x000fe2000000007a */
[----:B------:R-:W-:Y:S01]  /*2770*/  IMAD.WIDE R108, R4, 0x2, R106 ;  /* 0x00000002046c7825 */ /* 0x000fe200078e026a */
[----:B------:R-:W-:-:S04]  /*2780*/  PRMT R123, RZ, 0x7610, R123 ;  /* 0x00007610ff7b7816 */ /* 0x000fc8000000007b */
[----:B------:R0:W4:Y:S04]  /*2790*/  @!P0 LDG.E.U16 R122, desc[UR14][R108.64] ;  /* 0x0000000e6c7a8981 */ /* 0x000128000c1e1500 */
[----:B--2---:R3:W-:Y:S01]  /*27a0*/  STS.U16 [R2+UR12+0x4000], R110 ;  /* 0x0040006e02007988 */ /* 0x0047e2000800040c */
[----:B0-----:R-:W-:Y:S02]  /*27b0*/  IMAD.MOV.U32 R108, RZ, RZ, R125 ;  /* 0x000000ffff6c7224 */ /* 0x001fe400078e007d */
[----:B------:R-:W-:Y:S02]  /*27c0*/  IMAD.MOV.U32 R109, RZ, RZ, R124 ;  /* 0x000000ffff6d7224 */ /* 0x000fe400078e007c */
[----:B------:R-:W-:-:S05]  /*27d0*/  IMAD.WIDE R124, R4, 0x2, R108 ;  /* 0x00000002047c7825 */ /* 0x000fca00078e026c */
[----:B------:R0:W2:Y:S02]  /*27e0*/  @!P0 LDG.E.U16 R123, desc[UR14][R124.64] ;  /* 0x0000000e7c7b8981 */ /* 0x0000a4000c1e1500 */
[----:B0-----:R-:W-:Y:S01]  /*27f0*/  PRMT R124, RZ, 0x7610, R124 ;  /* 0x00007610ff7c7816 */ /* 0x001fe2000000007c */
[----:B---3--:R-:W-:-:S04]  /*2800*/  IMAD.MOV.U32 R110, RZ, RZ, R5 ;  /* 0x000000ffff6e7224 */ /* 0x008fc800078e0005 */
[----:B-----5:R-:W-:-:S05]  /*2810*/  IMAD.WIDE R4, R4, 0x2, R110 ;  /* 0x0000000204047825 */ /* 0x020fca00078e026e */
[----:B------:R0:W3:Y:S04]  /*2820*/  @!P0 LDG.E.U16 R124, desc[UR14][R4.64] ;  /* 0x0000000e047c8981 */ /* 0x0000e8000c1e1500 */
[----:B------:R-:W5:Y:S01]  /*2830*/  LDL.LU.64 R4, [R1+0x10] ;  /* 0x0000100001047983 */ /* 0x000f620000300a00 */
[----:B------:R-:W-:-:S03]  /*2840*/  LOP3.LUT R125, R2, 0x40, RZ, 0x3c, !PT ;  /* 0x00000040027d7812 */ /* 0x000fc600078e3cff */
[----:B------:R-:W-:Y:S04]  /*2850*/  STS.U16 [R2+UR12+0x4800], R7 ;  /* 0x0048000702007988 */ /* 0x000fe8000800040c */
[----:B----4-:R-:W-:Y:S01]  /*2860*/  STS.U16 [R2+UR12+0x4c00], R9 ;  /* 0x004c000902007988 */ /* 0x010fe2000800040c */
[----:B------:R-:W-:-:S04]  /*2870*/  USHF.L.U32 UR4, UR17, 0x6, URZ ;  /* 0x0000000611047899 */ /* 0x000fc8000800063f */
[----:B------:R-:W-:Y:S02]  /*2880*/  ULOP3.LUT UR5, UR4, 0x100, URZ, 0xc0, !UPT ;  /* 0x0000010004057892 */ /* 0x000fe4000f8ec03f */
[----:B------:R-:W-:Y:S02]  /*2890*/  ULOP3.LUT UR4, UR4, 0x200, URZ, 0xc0, !UPT ;  /* 0x0000020004047892 */ /* 0x000fe4000f8ec03f */
[----:B------:R-:W-:Y:S02]  /*28a0*/  ULEA.HI UR5, UR18, UR5, URZ, 0x1c ;  /* 0x0000000512057291 */ /* 0x000fe4000f8fe03f */
[----:B------:R-:W-:Y:S02]  /*28b0*/  ULEA.HI UR6, UR12, UR4, URZ, 0x1c ;  /* 0x000000040c067291 */ /* 0x000fe4000f8fe03f */
[----:B------:R-:W-:Y:S02]  /*28c0*/  ULOP3.LUT UR4, UR5, 0x3fff, URZ, 0xc0, !UPT ;  /* 0x00003fff05047892 */ /* 0x000fe4000f8ec03f */
[----:B------:R-:W-:Y:S01]  /*28d0*/  ULOP3.LUT UR6, UR6, 0x3fff, URZ, 0xc0, !UPT ;  /* 0x00003fff06067892 */ /* 0x000fe2000f8ec03f */
[----:B------:R-:W-:Y:S01]  /*28e0*/  UMOV UR5, 0x40000040 ;  /* 0x4000004000057882 */ /* 0x000fe20000000000 */
[----:B------:R-:W-:Y:S01]  /*28f0*/  UMOV UR7, 0x80000020 ;  /* 0x8000002000077882 */ /* 0x000fe20000000000 */
[----:B------:R-:W-:Y:S01]  /*2900*/  UMOV UR8, 0x80 ;  /* 0x0000008000087882 */ /* 0x000fe20000000000 */
[----:B------:R-:W-:Y:S01]  /*2910*/  UMOV UR9, 0x40000040 ;  /* 0x4000004000097882 */ /* 0x000fe20000000000 */
[----:B------:R-:W-:Y:S01]  /*2920*/  UMOV UR10, 0xfffffffe ;  /* 0xfffffffe000a7882 */ /* 0x000fe20000000000 */
[----:B------:R-:W-:Y:S01]  /*2930*/  UMOV UR11, 0x7fffffdf ;  /* 0x7fffffdf000b7882 */ /* 0x000fe20000000000 */
[----:B------:R-:W-:-:S05]  /*2940*/  VIADD R3, R3, 0xffffffff ;  /* 0xffffffff03037836 */ /* 0x000fca0000000000 */
[----:B------:R-:W-:Y:S01]  /*2950*/  ISETP.NE.U32.AND P0, PT, R3, RZ, PT ;  /* 0x000000ff0300720c */ /* 0x000fe20003f05070 */
[----:B-----5:R0:W-:Y:S04]  /*2960*/  STS.U16 [R2+UR12+0x4400], R5 ;  /* 0x0044000502007988 */ /* 0x0201e8000800040c */
[----:B------:R1:W-:Y:S04]  /*2970*/  STS.U16 [R125+UR12+0x4200], R4 ;  /* 0x004200047d007988 */ /* 0x0003e8000800040c */
[----:B------:R-:W-:Y:S01]  /*2980*/  STS.U16 [R125+UR12+0x4600], R6 ;  /* 0x004600067d007988 */ /* 0x000fe2000800040c */
[----:B0-----:R-:W0:Y:S03]  /*2990*/  LDC R5, c[0x0][0x23c] ;  /* 0x00008f00ff057b82 */ /* 0x001e260000000800 */
[----:B------:R-:W-:Y:S04]  /*29a0*/  STS.U16 [R125+UR12+0x4a00], R8 ;  /* 0x004a00087d007988 */ /* 0x000fe8000800040c */
[----:B------:R-:W-:Y:S01]  /*29b0*/  STS.U16 [R125+UR12+0x4e00], R10 ;  /* 0x004e000a7d007988 */ /* 0x000fe2000800040c */
[----:B-1----:R-:W1:Y:S03]  /*29c0*/  LDC R4, c[0x0][0x238] ;  /* 0x00008e00ff047b82 */ /* 0x002e660000000800 */
[----:B------:R-:W-:Y:S04]  /*29d0*/  STS.U16 [R0+UR12], R11 ;  /* 0x0000000b00007988 */ /* 0x000fe8000800040c */
[----:B------:R-:W-:Y:S04]  /*29e0*/  STS.U16 [R0+UR12+0x400], R12 ;  /* 0x0004000c00007988 */ /* 0x000fe8000800040c */
        /* <DEDUP_REMOVED lines=12> */
[----:B--2---:R2:W-:Y:S04]  /*2ab0*/  STS.U16 [R0+UR12+0x3800], R123 ;  /* 0x0038007b00007988 */ /* 0x0045e8000800040c */
[----:B---3--:R3:W-:Y:S01]  /*2ac0*/  STS.U16 [R0+UR12+0x3c00], R124 ;  /* 0x003c007c00007988 */ /* 0x0087e2000800040c */
[----:B------:R4:W-:Y:S06]  /*2ad0*/  MEMBAR.ALL.CTA ;  /* 0x0000000000007992 */ /* 0x0009ec0000008000 */
[----:B----4-:R-:W4:Y:S02]  /*2ae0*/  FENCE.VIEW.ASYNC.S ;  /* 0x00000000000073c6 */ /* 0x010f240000000000 */
[----:B----4-:R-:W-:Y:S06]  /*2af0*/  BAR.SYNC.DEFER_BLOCKING 0x0 ;  /* 0x0000000000007b1d */ /* 0x010fec0000010000 */
[----:B------:R-:W-:-:S06]  /*2b00*/  WARPGROUP.ARRIVE ;  /* 0x00000000000079c5 */ /* 0x000fcc0000000000 */
[----:B------:R-:W-:Y:S01]  /*2b10*/  HGMMA.64x128x16.F32.BF16 R24, gdesc[UR4].tnspA, R24 ;  /* 0x21e00000041879f0 */ /* 0x000fe20008701818 */
[----:B------:R-:W-:Y:S01]  /*2b20*/  UMOV UR5, URZ ;  /* 0x0000003f00057c82 */ /* 0x000fe20008000000 */
[----:B------:R-:W-:Y:S01]  /*2b30*/  UMOV UR7, URZ ;  /* 0x0000003f00077c82 */ /* 0x000fe20008000000 */
[----:B------:R-:W-:Y:S02]  /*2b40*/  UIADD3.64 UR4, UR4, UR8, URZ ;  /* 0x0000000804047297 */ /* 0x000fe4000fffe03f */
[----:B------:R-:W-:Y:S01]  /*2b50*/  UIADD3.64 UR6, UR6, -UR10, URZ ;  /* 0x8000000a06067297 */ /* 0x000fe2000fffe03f */
[----:B0-----:R-:W-:-:S08]  /*2b60*/  IMAD.SHL.U32 R5, R5, 0x20, RZ ;  /* 0x0000002005057824 */ /* 0x001fd000078e00ff */
[----:B------:R-:W-:Y:S01]  /*2b70*/  HGMMA.64x128x16.F32.BF16 R24, gdesc[UR4].tnspA, R24, gsb0 ;  /* 0x21e00000041879f0 */ /* 0x000fe20008001818 */
[----:B------:R-:W-:-:S04]  /*2b80*/  IMAD.WIDE R106, R5, 0x2, R106 ;  /* 0x00000002056a7825 */ /* 0x000fc800078e026a */
[----:B------:R-:W-:-:S04]  /*2b90*/  IMAD.WIDE R104, R5, 0x2, R104 ;  /* 0x0000000205687825 */ /* 0x000fc800078e0268 */
[----:B------:R-:W-:-:S04]  /*2ba0*/  IMAD.WIDE R102, R5, 0x2, R102 ;  /* 0x0000000205667825 */ /* 0x000fc800078e0266 */
[----:B------:R-:W-:-:S04]  /*2bb0*/  IMAD.WIDE R100, R5, 0x2, R100 ;  /* 0x0000000205647825 */ /* 0x000fc800078e0264 */
[----:B------:R-:W-:-:S04]  /*2bc0*/  IMAD.WIDE R110, R5, 0x2, R110 ;  /* 0x00000002056e7825 */ /* 0x000fc800078e026e */
[----:B--2---:R-:W-:Y:S02]  /*2bd0*/  IMAD.MOV.U32 R123, RZ, RZ, R106 ;  /* 0x000000ffff7b7224 */ /* 0x004fe400078e006a */
[----:B------:R-:W-:-:S04]  /*2be0*/  IMAD.WIDE R98, R5, 0x2, R98 ;  /* 0x0000000205627825 */ /* 0x000fc800078e0262 */
[----:B------:R-:W-:Y:S02]  /*2bf0*/  IMAD.MOV.U32 R121, RZ, RZ, R104 ;  /* 0x000000ffff797224 */ /* 0x000fe400078e0068 */
[----:B------:R-:W-:Y:S02]  /*2c00*/  IMAD.MOV.U32 R106, RZ, RZ, R105 ;  /* 0x000000ffff6a7224 */ /* 0x000fe400078e0069 */
[C---:B------:R-:W-:Y:S01]  /*2c10*/  IMAD.WIDE R96, R5.reuse, 0x2, R96 ;  /* 0x0000000205607825 */ /* 0x040fe200078e0260 */
[----:B------:R-:W-:Y:S03]  /*2c20*/  STL [R1+0x4], R110 ;  /* 0x0000046e01007387 */ /* 0x000fe60000100800 */
[----:B------:R-:W-:Y:S01]  /*2c30*/  IMAD.WIDE R108, R5, 0x2, R108 ;  /* 0x00000002056c7825 */ /* 0x000fe200078e026c */
[----:B------:R-:W-:-:S03]  /*2c40*/  UIADD3 UR16, UR16, -0x20, URZ ;  /* 0xffffffe010107890 */ /* 0x000fc6000fffe03f */
[----:B------:R-:W-:Y:S02]  /*2c50*/  IMAD.MOV.U32 R104, RZ, RZ, R102 ;  /* 0x000000ffff687224 */ /* 0x000fe400078e0066 */
[----:B------:R-:W-:Y:S02]  /*2c60*/  IMAD.MOV.U32 R105, RZ, RZ, R103 ;  /* 0x000000ffff697224 */ /* 0x000fe400078e0067 */
[----:B------:R-:W-:Y:S01]  /*2c70*/  IMAD.WIDE R94, R5, 0x2, R94 ;  /* 0x00000002055e7825 */ /* 0x000fe200078e025e */
[----:B------:R0:W-:Y:S03]  /*2c80*/  STL [R1], R111 ;  /* 0x0000006f01007387 */ /* 0x0001e60000100800 */
[----:B------:R-:W-:Y:S02]  /*2c90*/  IMAD.MOV.U32 R102, RZ, RZ, R100 ;  /* 0x000000ffff667224 */ /* 0x000fe400078e0064 */
[----:B------:R-:W-:-:S02]  /*2ca0*/  IMAD.MOV.U32 R103, RZ, RZ, R101 ;  /* 0x000000ffff677224 */ /* 0x000fc400078e0065 */
[----:B------:R-:W-:-:S04]  /*2cb0*/  IMAD.WIDE R92, R5, 0x2, R92 ;  /* 0x00000002055c7825 */ /* 0x000fc800078e025c */
[----:B------:R-:W-:-:S04]  /*2cc0*/  IMAD.WIDE R90, R5, 0x2, R90 ;  /* 0x00000002055a7825 */ /* 0x000fc800078e025a */
[----:B------:R-:W-:-:S04]  /*2cd0*/  IMAD.WIDE R20, R5, 0x2, R20 ;  /* 0x0000000205147825 */ /* 0x000fc800078e0214 */
[----:B------:R-:W-:Y:S02]  /*2ce0*/  IMAD.MOV.U32 R100, RZ, RZ, R98 ;  /* 0x000000ffff647224 */ /* 0x000fe400078e0062 */
[----:B------:R-:W-:Y:S02]  /*2cf0*/  IMAD.MOV.U32 R101, RZ, RZ, R99 ;  /* 0x000000ffff657224 */ /* 0x000fe400078e0063 */
[----:B------:R-:W-:-:S04]  /*2d00*/  IMAD.WIDE R16, R5, 0x2, R16 ;  /* 0x0000000205107825 */ /* 0x000fc800078e0210 */
[----:B-1----:R-:W-:Y:S02]  /*2d10*/  IMAD.SHL.U32 R4, R4, 0x20, RZ ;  /* 0x0000002004047824 */ /* 0x002fe400078e00ff */
[----:B------:R-:W-:-:S04]  /*2d20*/  IMAD.WIDE R14, R5, 0x2, R14 ;  /* 0x00000002050e7825 */ /* 0x000fc800078e020e */
[----:B------:R-:W-:-:S04]  /*2d30*/  IMAD.WIDE R18, R5, 0x2, R18 ;  /* 0x0000000205127825 */ /* 0x000fc800078e0212 */
[----:B------:R-:W-:Y:S02]  /*2d40*/  IMAD.MOV.U32 R98, RZ, RZ, R96 ;  /* 0x000000ffff627224 */ /* 0x000fe400078e0060 */
[----:B------:R-:W-:Y:S02]  /*2d50*/  IMAD.MOV.U32 R99, RZ, RZ, R97 ;  /* 0x000000ffff637224 */ /* 0x000fe400078e0061 */
[----:B------:R-:W-:Y:S02]  /*2d60*/  IMAD.MOV.U32 R125, RZ, RZ, R108 ;  /* 0x000000ffff7d7224 */ /* 0x000fe400078e006c */
[----:B---3--:R-:W-:Y:S02]  /*2d70*/  IMAD.MOV.U32 R124, RZ, RZ, R109 ;  /* 0x000000ffff7c7224 */ /* 0x008fe400078e006d */
[----:B------:R-:W-:Y:S02]  /*2d80*/  IMAD.MOV.U32 R122, RZ, RZ, R107 ;  /* 0x000000ffff7a7224 */ /* 0x000fe400078e006b */
[----:B------:R-:W-:-:S02]  /*2d90*/  IMAD.MOV.U32 R97, RZ, RZ, R94 ;  /* 0x000000ffff617224 */ /* 0x000fc400078e005e */
[----:B------:R-:W-:Y:S02]  /*2da0*/  IMAD.MOV.U32 R96, RZ, RZ, R95 ;  /* 0x000000ffff607224 */ /* 0x000fe400078e005f */
[----:B------:R-:W-:Y:S02]  /*2db0*/  IMAD.MOV.U32 R94, RZ, RZ, R92 ;  /* 0x000000ffff5e7224 */ /* 0x000fe400078e005c */
[----:B------:R-:W-:Y:S02]  /*2dc0*/  IMAD.MOV.U32 R95, RZ, RZ, R93 ;  /* 0x000000ffff5f7224 */ /* 0x000fe400078e005d */
[----:B------:R-:W-:Y:S02]  /*2dd0*/  IMAD.MOV.U32 R108, RZ, RZ, R90 ;  /* 0x000000ffff6c7224 */ /* 0x000fe400078e005a */
[----:B------:R-:W-:Y:S02]  /*2de0*/  IMAD.MOV.U32 R107, RZ, RZ, R91 ;  /* 0x000000ffff6b7224 */ /* 0x000fe400078e005b */
[----:B------:R-:W-:-:S02]  /*2df0*/  IMAD.MOV.U32 R109, RZ, RZ, R20 ;  /* 0x000000ffff6d7224 */ /* 0x000fc400078e0014 */
[----:B0-----:R-:W-:Y:S02]  /*2e00*/  IMAD.MOV.U32 R111, RZ, RZ, R21 ;  /* 0x000000ffff6f7224 */ /* 0x001fe400078e0015 */
[----:B------:R-:W-:-:S04]  /*2e10*/  IMAD.WIDE R88, R5, 0x2, R88 ;  /* 0x0000000205587825 */ /* 0x000fc800078e0258 */
[----:B------:R-:W-:Y:S02]  /*2e20*/  IMAD.MOV.U32 R93, RZ, RZ, R16 ;  /* 0x000000ffff5d7224 */ /* 0x000fe400078e0010 */
[----:B------:R-:W-:Y:S02]  /*2e30*/  IMAD.MOV.U32 R92, RZ, RZ, R17 ;  /* 0x000000ffff5c7224 */ /* 0x000fe400078e0011 */
[----:B------:R-:W-:-:S04]  /*2e40*/  IMAD.WIDE R22, R4, 0x2, R22 ;  /* 0x0000000204167825 */ /* 0x000fc800078e0216 */
[----:B------:R-:W-:Y:S02]  /*2e50*/  IMAD.MOV.U32 R21, RZ, RZ, R14 ;  /* 0x000000ffff157224 */ /* 0x000fe400078e000e */
[----:B------:R-:W-:Y:S02]  /*2e60*/  IMAD.MOV.U32 R90, RZ, RZ, R15 ;  /* 0x000000ffff5a7224 */ /* 0x000fe400078e000f */
[----:B------:R-:W-:Y:S02]  /*2e70*/  IMAD.MOV.U32 R20, RZ, RZ, R18 ;  /* 0x000000ffff147224 */ /* 0x000fe400078e0012 */
[----:B------:R-:W-:Y:S01]  /*2e80*/  IMAD.MOV.U32 R91, RZ, RZ, R19 ;  /* 0x000000ffff5b7224 */ /* 0x000fe200078e0013 */
[----:B------:R-:W-:Y:S02]  /*2e90*/  WARPGROUP.DEPBAR.LE gsb0, 0x0 ;  /* 0x00008000000079c5 */ /* 0x000fe40000010000 */
[----:B------:R-:W-:Y:S05]  /*2ea0*/  @P0 BRA `(.L_x_1) ;  /* 0xffffffec00c40947 */ /* 0x000fea000383ffff */
[----:B------:R-:W-:Y:S02]  /*2eb0*/  F2FP.BF16.F32.PACK_AB R12, R61, R57 ;  /* 0x000000393d0c723e */ /* 0x000fe400000010ff */
[----:B------:R-:W-:Y:S02]  /*2ec0*/  F2FP.BF16.F32.PACK_AB R57, R68, R64 ;  /* 0x000000404439723e */ /* 0x000fe400000010ff */
[----:B------:R-:W-:Y:S02]  /*2ed0*/  F2FP.BF16.F32.PACK_AB R56, R60, R56 ;  /* 0x000000383c38723e */ /* 0x000fe400000010ff */
[----:B------:R-:W-:Y:S02]  /*2ee0*/  F2FP.BF16.F32.PACK_AB R9, R71, R67 ;  /* 0x000000434709723e */ /* 0x000fe400000010ff */
[----:B------:R-:W-:Y:S02]  /*2ef0*/  F2FP.BF16.F32.PACK_AB R8, R63, R59 ;  /* 0x0000003b3f08723e */ /* 0x000fe400000010ff */
[----:B------:R-:W-:-:S02]  /*2f00*/  F2FP.BF16.F32.PACK_AB R5, R70, R66 ;  /* 0x000000424605723e */ /* 0x000fc400000010ff */
        /* <DEDUP_REMOVED lines=25> */
[----:B------:R-:W-:-:S07]  /*30a0*/  F2FP.BF16.F32.PACK_AB R24, R28, R24 ;  /* 0x000000181c18723e */ /* 0x000fce00000010ff */
.L_x_0:
[----:B------:R-:W2:Y:S01]  /*30b0*/  LDL.LU R89, [R1+0x8] ;  /* 0x0000080001597983 */ /* 0x000ea20000300800 */
[----:B------:R-:W0:Y:S01]  /*30c0*/  S2R R18, SR_TID.X ;  /* 0x0000000000127919 */ /* 0x000e220000002100 */
[----:B------:R-:W-:Y:S01]  /*30d0*/  IMAD.U32 R106, RZ, RZ, UR13 ;  /* 0x0000000dff6a7e24 */ /* 0x000fe2000f8e00ff */
[----:B------:R-:W-:Y:S01]  /*30e0*/  ULDC.64 UR8, c[0x0][0x228] ;  /* 0x00008a0000087ab9 */ /* 0x000fe20000000a00 */
[----:B------:R-:W-:Y:S01]  /*30f0*/  ULDC UR6, c[0x0][0x244] ;  /* 0x0000910000067ab9 */ /* 0x000fe20000000800 */
[----:B0-----:R-:W-:-:S04]  /*3100*/  LOP3.LUT R0, R18, 0x100, RZ, 0xc0, !PT ;  /* 0x0000010012007812 */ /* 0x001fc800078ec0ff */
[----:B------:R-:W-:Y:S01]  /*3110*/  R2UR UR4, R0 ;  /* 0x00000000000472ca */ /* 0x000fe200000e0000 */
[C---:B------:R-:W-:Y:S02]  /*3120*/  IMAD.SHL.U32 R0, R18.reuse, 0x8, RZ ;  /* 0x0000000812007824 */ /* 0x040fe400078e00ff */
[C---:B------:R-:W-:Y:S02]  /*3130*/  IMAD.SHL.U32 R2, R18.reuse, 0x400, RZ ;  /* 0x0000040012027824 */ /* 0x040fe400078e00ff */
[----:B------:R-:W-:Y:S01]  /*3140*/  IMAD.SHL.U32 R3, R18, 0x4, RZ ;  /* 0x0000000412037824 */ /* 0x000fe200078e00ff */
[----:B------:R-:W-:Y:S01]  /*3150*/  LOP3.LUT R0, R0, 0x700, RZ, 0xc0, !PT ;  /* 0x0000070000007812 */ /* 0x000fe200078ec0ff */
[----:B------:R-:W-:Y:S01]  /*3160*/  IMAD.SHL.U32 R16, R18, 0x20, RZ ;  /* 0x0000002012107824 */ /* 0x000fe200078e00ff */
[----:B------:R-:W-:Y:S01]  /*3170*/  LOP3.LUT R17, R2, 0x6000, RZ, 0xc0, !PT ;  /* 0x0000600002117812 */ /* 0x000fe200078ec0ff */
[----:B------:R-:W-:Y:S01]  /*3180*/  IMAD.SHL.U32 R2, R18, 0x1000, RZ ;  /* 0x0000100012027824 */ /* 0x000fe200078e00ff */
[----:B------:R-:W-:-:S02]  /*3190*/  LOP3.LUT R0, R0, 0x70, R3, 0xf8, !PT ;  /* 0x0000007000007812 */ /* 0x000fc400078ef803 */
[----:B------:R-:W-:Y:S01]  /*31a0*/  LOP3.LUT R17, R17, 0x60, R16, 0xf8, !PT ;  /* 0x0000006011117812 */ /* 0x000fe200078ef810 */
[----:B------:R-:W-:Y:S01]  /*31b0*/  ULEA UR5, UR4, UR12, 0x4 ;  /* 0x0000000c04057291 */ /* 0x000fe2000f8e203f */
[----:B------:R-:W-:Y:S01]  /*31c0*/  IMAD.SHL.U32 R3, R18, 0x10, RZ ;  /* 0x0000001012037824 */ /* 0x000fe200078e00ff */
[----:B------:R-:W-:Y:S02]  /*31d0*/  LOP3.LUT R2, R2, 0x6000, RZ, 0xc0, !PT ;  /* 0x0000600002027812 */ /* 0x000fe400078ec0ff */
[----:B------:R-:W-:Y:S01]  /*31e0*/  LOP3.LUT R94, R17, R0, RZ, 0x3c, !PT ;  /* 0x00000000115e7212 */ /* 0x000fe200078e3cff */
[----:B------:R-:W-:Y:S01]  /*31f0*/  BAR.SYNC.DEFER_BLOCKING 0x0 ;  /* 0x0000000000007b1d */ /* 0x000fe20000010000 */
[----:B------:R-:W-:-:S07]  /*3200*/  LOP3.LUT R33, R2, 0xff0, R3, 0xf8, !PT ;  /* 0x00000ff002217812 */ /* 0x000fce00078ef803 */
[----:B------:R-:W0:Y:S01]  /*3210*/  LDC R3, c[0x0][0x248] ;  /* 0x00009200ff037b82 */ /* 0x000e220000000800 */
[----:B------:R-:W-:Y:S01]  /*3220*/  USHF.R.U32.HI UR4, URZ, 0x3, UR4 ;  /* 0x000000033f047899 */ /* 0x000fe20008011604 */
[----:B------:R-:W-:Y:S01]  /*3230*/  SHF.R.U32.HI R95, RZ, 0x7, R18 ;  /* 0x00000007ff5f7819 */ /* 0x000fe20000011612 */
[----:B------:R-:W-:Y:S04]  /*3240*/  STS.128 [R94+UR5], R24 ;  /* 0x000000185e007988 */ /* 0x000fe80008000c05 */
[----:B------:R-:W-:Y:S04]  /*3250*/  STS.128 [R94+UR5+0x800], R64 ;  /* 0x000800405e007988 */ /* 0x000fe80008000c05 */
[----:B------:R1:W-:Y:S04]  /*3260*/  STS.128 [R94+UR5+0x80], R20 ;  /* 0x000080145e007988 */ /* 0x0003e80008000c05 */
[----:B------:R3:W-:Y:S01]  /*3270*/  STS.128 [R94+UR5+0x880], R60 ;  /* 0x0008803c5e007988 */ /* 0x0007e20008000c05 */
[----:B------:R-:W-:-:S02]  /*3280*/  SGXT.U32 R95, R95, 0x2 ;  /* 0x000000025f5f781a */ /* 0x000fc40000000000 */
[----:B------:R-:W-:Y:S01]  /*3290*/  LOP3.LUT R33, R33, UR4, RZ, 0x3c, !PT ;  /* 0x0000000421217c12 */ /* 0x000fe2000f8e3cff */
[----:B------:R-:W-:Y:S01]  /*32a0*/  BAR.SYNC.DEFER_BLOCKING 0x0 ;  /* 0x0000000000007b1d */ /* 0x000fe20000010000 */
[----:B------:R-:W-:Y:S02]  /*32b0*/  LOP3.LUT R45, R106, 0xf8, R95, 0xfe, !PT ;  /* 0x000000f86a2d7812 */ /* 0x000fe400078efe5f */
[----:B------:R-:W-:Y:S02]  /*32c0*/  LOP3.LUT R44, R95, UR13, RZ, 0xfc, !PT ;  /* 0x0000000d5f2c7c12 */ /* 0x000fe4000f8efcff */
[----:B------:R-:W-:-:S03]  /*32d0*/  LOP3.LUT R19, R33, 0x40, RZ, 0x3c, !PT ;  /* 0x0000004021137812 */ /* 0x000fc600078e3cff */
[----:B0-----:R-:W-:Y:S01]  /*32e0*/  IMAD R108, R44, R3, RZ ;  /* 0x000000032c6c7224 */ /* 0x001fe200078e02ff */
[----:B------:R-:W0:Y:S04]  /*32f0*/  LDS.128 R36, [R33+UR12] ;  /* 0x0000000c21247984 */ /* 0x000e280008000c00 */
[----:B------:R-:W4:Y:S04]  /*3300*/  LDS.128 R40, [R19+UR12] ;  /* 0x0000000c13287984 */ /* 0x000f280008000c00 */
[----:B------:R-:W-:Y:S01]  /*3310*/  LDS.128 R48, [R19+UR12+0x1000] ;  /* 0x0010000c13307984 */ /* 0x000fe20008000c00 */
[----:B------:R-:W-:-:S02]  /*3320*/  LOP3.LUT R2, R106, 0xf4, R95, 0xfe, !PT ;  /* 0x000000f46a027812 */ /* 0x000fc400078efe5f */
[C-C-:B------:R-:W-:Y:S02]  /*3330*/  LOP3.LUT R18, R106.reuse, 0xf0, R95.reuse, 0xfe, !PT ;  /* 0x000000f06a127812 */ /* 0x140fe400078efe5f */
[C-C-:B------:R-:W-:Y:S02]  /*3340*/  LOP3.LUT R17, R106.reuse, 0xec, R95.reuse, 0xfe, !PT ;  /* 0x000000ec6a117812 */ /* 0x140fe400078efe5f */
[C-C-:B-1----:R-:W-:Y:S02]  /*3350*/  LOP3.LUT R20, R106.reuse, 0xe8, R95.reuse, 0xfe, !PT ;  /* 0x000000e86a147812 */ /* 0x142fe400078efe5f */
[C-C-:B------:R-:W-:Y:S02]  /*3360*/  LOP3.LUT R16, R106.reuse, 0xe4, R95.reuse, 0xfe, !PT ;  /* 0x000000e46a107812 */ /* 0x140fe400078efe5f */
[C-C-:B------:R-:W-:Y:S02]  /*3370*/  LOP3.LUT R21, R106.reuse, 0xe0, R95.reuse, 0xfe, !PT ;  /* 0x000000e06a157812 */ /* 0x140fe400078efe5f */
[----:B------:R-:W-:-:S02]  /*3380*/  LOP3.LUT R24, R106, 0xdc, R95, 0xfe, !PT ;  /* 0x000000dc6a187812 */ /* 0x000fc400078efe5f */
[C-C-:B------:R-:W-:Y:S02]  /*3390*/  LOP3.LUT R26, R106.reuse, 0xd8, R95.reuse, 0xfe, !PT ;  /* 0x000000d86a1a7812 */ /* 0x140fe400078efe5f */
[C-C-:B------:R-:W-:Y:S02]  /*33a0*/  LOP3.LUT R32, R106.reuse, 0xd4, R95.reuse, 0xfe, !PT ;  /* 0x000000d46a207812 */ /* 0x140fe400078efe5f */
[C-C-:B------:R-:W-:Y:S02]  /*33b0*/  LOP3.LUT R27, R106.reuse, 0xd0, R95.reuse, 0xfe, !PT ;  /* 0x000000d06a1b7812 */ /* 0x140fe400078efe5f */
        /* <DEDUP_REMOVED lines=13> */
[C-C-:B---3--:R-:W-:Y:S02]  /*3490*/  LOP3.LUT R60, R106.reuse, 0x98, R95.reuse, 0xfe, !PT ;  /* 0x000000986a3c7812 */ /* 0x148fe400078efe5f */
        /* <DEDUP_REMOVED lines=37> */
[----:B------:R-:W-:Y:S02]  /*36f0*/  LOP3.LUT R106, R106, 0x4, R95, 0xfe, !PT ;  /* 0x000000046a6a7812 */ /* 0x000fe400078efe5f */
[----:B--2---:R-:W-:-:S04]  /*3700*/  ISETP.GE.AND P0, PT, R89, UR8, PT ;  /* 0x0000000859007c0c */ /* 0x004fc8000bf06270 */
[----:B------:R-:W-:Y:S02]  /*3710*/  ISETP.LT.AND P1, PT, R45, UR9, !P0 ;  /* 0x000000092d007c0c */ /* 0x000fe4000c721270 */
[----:B------:R-:W-:Y:S02]  /*3720*/  ISETP.LT.AND P2, PT, R44, UR9, !P0 ;  /* 0x000000092c007c0c */ /* 0x000fe4000c741270 */
[----:B------:R-:W-:Y:S01]  /*3730*/  LDS.128 R44, [R33+UR12+0x1000] ;  /* 0x0010000c212c7984 */ /* 0x000fe20008000c00 */
[----:B------:R-:W-:Y:S01]  /*3740*/  BAR.SYNC.DEFER_BLOCKING 0x0 ;  /* 0x0000000000007b1d */ /* 0x000fe20000010000 */
[----:B------:R-:W-:-:S05]  /*3750*/  IMAD R89, R89, UR6, RZ ;  /* 0x0000000659597c24 */ /* 0x000fca000f8e02ff */
[----:B------:R-:W-:Y:S02]  /*3760*/  ULDC.64 UR6, c[0x0][0x220] ;  /* 0x0000880000067ab9 */ /* 0x000fe40000000a00 */
[C---:B------:R-:W-:Y:S01]  /*3770*/  LEA R83, P3, R89.reuse, UR6, 0x1 ;  /* 0x0000000659537c11 */ /* 0x040fe2000f8608ff */
[----:B------:R1:W-:Y:S04]  /*3780*/  STS.128 [R94+UR5], R56 ;  /* 0x000000385e007988 */ /* 0x0003e80008000c05 */
[----:B------:R-:W-:Y:S04]  /*3790*/  STS.128 [R94+UR5+0x800], R12 ;  /* 0x0008000c5e007988 */ /* 0x000fe80008000c05 */
[----:B------:R2:W-:Y:S04]  /*37a0*/  STS.128 [R94+UR5+0x80], R4 ;  /* 0x000080045e007988 */ /* 0x0005e80008000c05 */
[----:B------:R3:W-:Y:S01]  /*37b0*/  STS.128 [R94+UR5+0x880], R8 ;  /* 0x000880085e007988 */ /* 0x0007e20008000c05 */
[----:B------:R-:W-:Y:S01]  /*37c0*/  LEA.HI.X.SX32 R89, R89, UR7, 0x1, P3 ;  /* 0x0000000759597c11 */ /* 0x000fe200098f0eff */
[----:B------:R-:W-:Y:S01]  /*37d0*/  BAR.SYNC.DEFER_BLOCKING 0x0 ;  /* 0x0000000000007b1d */ /* 0x000fe20000010000 */
[----:B-1----:R-:W-:-:S02]  /*37e0*/  LEA R56, P3, R108, R83, 0x1 ;  /* 0x000000536c387211 */ /* 0x002fc400078608ff */
[C---:B------:R-:W-:Y:S01]  /*37f0*/  ISETP.LT.AND P4, PT, R106.reuse, UR9, !P0 ;  /* 0x000000096a007c0c */ /* 0x040fe2000c781270 */
[----:B------:R-:W-:Y:S01]  /*3800*/  IMAD R106, R106, R3, RZ ;  /* 0x000000036a6a7224 */ /* 0x000fe200078e02ff */
[----:B------:R-:W-:Y:S02]  /*3810*/  LEA.HI.X.SX32 R57, R108, R89, 0x1, P3 ;  /* 0x000000596c397211 */ /* 0x000fe400018f0eff */
[C---:B------:R-:W-:Y:S01]  /*3820*/  ISETP.LT.AND P5, PT, R104.reuse, UR9, !P0 ;  /* 0x0000000968007c0c */ /* 0x040fe2000c7a1270 */
[-C--:B------:R-:W-:Y:S01]  /*3830*/  IMAD R104, R104, R3.reuse, RZ ;  /* 0x0000000368687224 */ /* 0x080fe200078e02ff */
[C---:B------:R-:W-:Y:S01]  /*3840*/  ISETP.LT.AND P3, PT, R102.reuse, UR9, !P0 ;  /* 0x0000000966007c0c */ /* 0x040fe2000c761270 */
[----:B------:R-:W-:-:S03]  /*3850*/  IMAD R102, R102, R3, RZ ;  /* 0x0000000366667224 */ /* 0x000fc600078e02ff */
[-C--:B--2---:R-:W-:Y:S01]  /*3860*/  LEA R6, P6, R104, R83.reuse, 0x1 ;  /* 0x0000005368067211 */ /* 0x084fe200078c08ff */
[----:B0-----:R-:W-:Y:S01]  /*3870*/  @P2 STG.E.U16 desc[UR14][R56.64], R36 ;  /* 0x0000002438002986 */ /* 0x001fe2000c10150e */
[----:B------:R-:W-:-:S04]  /*3880*/  LEA R4, P2, R106, R83, 0x1 ;  /* 0x000000536a047211 */ /* 0x000fc800078408ff */
[-C--:B------:R-:W-:Y:S02]  /*3890*/  LEA.HI.X.SX32 R5, R106, R89.reuse, 0x1, P2 ;  /* 0x000000596a057211 */ /* 0x080fe400010f0eff */
[----:B------:R-:W-:Y:S02]  /*38a0*/  PRMT R12, R36, 0x7632, R12 ;  /* 0x00007632240c7816 */ /* 0x000fe4000000000c */
[----:B------:R-:W-:Y:S01]  /*38b0*/  ISETP.LT.AND P2, PT, R100, UR9, !P0 ;  /* 0x0000000964007c0c */ /* 0x000fe2000c741270 */
[----:B----4-:R0:W-:Y:S01]  /*38c0*/  @P4 STG.E.U16 desc[UR14][R4.64], R40 ;  /* 0x0000002804004986 */ /* 0x0101e2000c10150e */
[----:B------:R-:W-:Y:S01]  /*38d0*/  LEA.HI.X.SX32 R7, R104, R89, 0x1, P6 ;  /* 0x0000005968077211 */ /* 0x000fe200030f0eff */
[----:B------:R-:W-:Y:S01]  /*38e0*/  IMAD R100, R100, R3, RZ ;  /* 0x0000000364647224 */ /* 0x000fe200078e02ff */
[----:B---3--:R-:W-:Y:S01]  /*38f0*/  PRMT R8, R40, 0x7632, R8 ;  /* 0x0000763228087816 */ /* 0x008fe20000000008 */
[----:B------:R-:W-:Y:S02]  /*3900*/  IMAD R108, R3, 0x20, R108 ;  /* 0x00000020036c7824 */ /* 0x000fe400078e026c */
[----:B------:R1:W-:Y:S01]  /*3910*/  @P5 STG.E.U16 desc[UR14][R6.64], R12 ;  /* 0x0000000c06005986 */ /* 0x0003e2000c10150e */
[----:B0-----:R-:W-:-:S04]  /*3920*/  LEA R4, P4, R102, R83, 0x1 ;  /* 0x0000005366047211 */ /* 0x001fc800078808ff */
[----:B------:R-:W-:Y:S02]  /*3930*/  LEA.HI.X.SX32 R5, R102, R89, 0x1, P4 ;  /* 0x0000005966057211 */ /* 0x000fe400020f0eff */
[----:B-1----:R-:W-:Y:S02]  /*3940*/  LEA R6, P5, R100, R83, 0x1 ;  /* 0x0000005364067211 */ /* 0x002fe400078a08ff */
[C---:B------:R-:W-:Y:S01]  /*3950*/  ISETP.LT.AND P4, PT, R98.reuse, UR9, !P0 ;  /* 0x0000000962007c0c */ /* 0x040fe2000c781270 */
[----:B------:R0:W-:Y:S01]  /*3960*/  @P3 STG.E.U16 desc[UR14][R4.64], R8 ;  /* 0x0000000804003986 */ /* 0x0001e2000c10150e */
[----:B------:R-:W-:Y:S01]  /*3970*/  IMAD R98, R98, R3, RZ ;  /* 0x0000000362627224 */ /* 0x000fe200078e02ff */
[----:B------:R-:W-:Y:S01]  /*3980*/  LEA.HI.X.SX32 R7, R100, R89, 0x1, P5 ;  /* 0x0000005964077211 */ /* 0x000fe200028f0eff */
[----:B------:R-:W-:Y:S01]  /*3990*/  IMAD R12, R3, 0x4, R108 ;  /* 0x00000004030c7824 */ /* 0x000fe200078e026c */
[C---:B------:R-:W-:Y:S01]  /*39a0*/  ISETP.LT.AND P3, PT, R96.reuse, UR9, !P0 ;  /* 0x0000000960007c0c */ /* 0x040fe2000c761270 */
[----:B------:R-:W-:-:S02]  /*39b0*/  IMAD R96, R96, R3, RZ ;  /* 0x0000000360607224 */ /* 0x000fc400078e02ff */
[----:B------:R1:W-:Y:S01]  /*39c0*/  @P2 STG.E.U16 desc[UR14][R6.64], R37 ;  /* 0x0000002506002986 */ /* 0x0003e2000c10150e */
[----:B------:R-:W-:Y:S01]  /*39d0*/  IMAD R14, R3, 0x4, R12 ;  /* 0x00000004030e7824 */ /* 0x000fe200078e020c */
[----:B0-----:R-:W-:-:S03]  /*39e0*/  LEA R4, P5, R98, R83, 0x1 ;  /* 0x0000005362047211 */ /* 0x001fc600078a08ff */
[----:B------:R-:W-:Y:S01]  /*39f0*/  IMAD R36, R3, 0x4, R14 ;  /* 0x0000000403247824 */ /* 0x000fe200078e020e */
[----:B------:R-:W-:Y:S02]  /*3a00*/  PRMT R9, R37, 0x7632, R9 ;  /* 0x0000763225097816 */ /* 0x000fe40000000009 */
[----:B------:R-:W-:Y:S02]  /*3a10*/  LEA.HI.X.SX32 R5, R98, R89, 0x1, P5 ;  /* 0x0000005962057211 */ /* 0x000fe400028f0eff */
[----:B-1----:R-:W-:Y:S01]  /*3a20*/  LEA R6, P2, R96, R83, 0x1 ;  /* 0x0000005360067211 */ /* 0x002fe200078408ff */
[----:B------:R-:W-:-:S03]  /*3a30*/  IMAD R40, R3, 0x4, R36 ;  /* 0x0000000403287824 */ /* 0x000fc600078e0224 */
[----:B------:R-:W-:Y:S01]  /*3a40*/  LEA.HI.X.SX32 R7, R96, R89, 0x1, P2 ;  /* 0x0000005960077211 */ /* 0x000fe200010f0eff */
[----:B------:R0:W-:Y:S01]  /*3a50*/  @P4 STG.E.U16 desc[UR14][R4.64], R41 ;  /* 0x0000002904004986 */ /* 0x0001e2000c10150e */
[----:B------:R-:W-:-:S03]  /*3a60*/  LEA R8, P2, R108, R83, 0x1 ;  /* 0x000000536c087211 */ /* 0x000fc600078408ff */
[----:B------:R1:W-:Y:S01]  /*3a70*/  @P3 STG.E.U16 desc[UR14][R6.64], R9 ;  /* 0x0000000906003986 */ /* 0x0003e2000c10150e */
[----:B------:R-:W-:-:S04]  /*3a80*/  LEA R10, P3, R12, R83, 0x1 ;  /* 0x000000530c0a7211 */ /* 0x000fc800078608ff */
[----:B------:R-:W-:Y:S01]  /*3a90*/  LEA.HI.X.SX32 R11, R12, R89, 0x1, P3 ;  /* 0x000000590c0b7211 */ /* 0x000fe200018f0eff */
[C---:B0-----:R-:W-:Y:S01]  /*3aa0*/  IMAD R4, R3.reuse, 0x4, R40 ;  /* 0x0000000403047824 */ /* 0x041fe200078e0228 */
[-C--:B------:R-:W-:Y:S02]  /*3ab0*/  LEA R58, P3, R36, R83.reuse, 0x1 ;  /* 0x00000053243a7211 */ /* 0x080fe400078608ff */
[----:B------:R-:W-:Y:S01]  /*3ac0*/  LEA R12, P5, R40, R83, 0x1 ;  /* 0x00000053280c7211 */ /* 0x000fe200078a08ff */
[----:B-1----:R-:W-:Y:S01]  /*3ad0*/  IMAD R6, R3, 0x4, R4 ;  /* 0x0000000403067824 */ /* 0x002fe200078e0204 */
[----:B------:R-:W-:Y:S02]  /*3ae0*/  LEA.HI.X.SX32 R9, R108, R89, 0x1, P2 ;  /* 0x000000596c097211 */ /* 0x000fe400010f0eff */
[----:B------:R-:W-:Y:S02]  /*3af0*/  LEA R56, P2, R14, R83, 0x1 ;  /* 0x000000530e387211 */ /* 0x000fe400078408ff */
[----:B------:R-:W-:-:S02]  /*3b00*/  LEA.HI.X.SX32 R59, R36, R89, 0x1, P3 ;  /* 0x00000059243b7211 */ /* 0x000fc400018f0eff */
[-C--:B------:R-:W-:Y:S02]  /*3b10*/  LEA.HI.X.SX32 R13, R40, R89.reuse, 0x1, P5 ;  /* 0x00000059280d7211 */ /* 0x080fe400028f0eff */
[----:B------:R-:W-:Y:S02]  /*3b20*/  LEA.HI.X.SX32 R57, R14, R89, 0x1, P2 ;  /* 0x000000590e397211 */ /* 0x000fe400010f0eff */
[----:B------:R-:W-:Y:S01]  /*3b30*/  LEA R36, P5, R6, R83, 0x1 ;  /* 0x0000005306247211 */ /* 0x000fe200078a08ff */
[----:B------:R-:W-:Y:S01]  /*3b40*/  IMAD R94, R78, R3, RZ ;  /* 0x000000034e5e7224 */ /* 0x000fe200078e02ff */
[----:B------:R-:W-:Y:S02]  /*3b50*/  LEA R14, P3, R4, R83, 0x1 ;  /* 0x00000053040e7211 */ /* 0x000fe400078608ff */
[----:B------:R-:W-:Y:S01]  /*3b60*/  ISETP.LT.AND P4, PT, R78, UR9, !P0 ;  /* 0x000000094e007c0c */ /* 0x000fe2000c781270 */
[----:B------:R-:W-:Y:S01]  /*3b70*/  IMAD R96, R3, 0x4, R6 ;  /* 0x0000000403607824 */ /* 0x000fe200078e0206 */
[----:B------:R-:W-:-:S02]  /*3b80*/  ISETP.LT.AND P6, PT, R93, UR9, !P0 ;  /* 0x000000095d007c0c */ /* 0x000fc4000c7c1270 */
[-C--:B------:R-:W-:Y:S02]  /*3b90*/  LEA.HI.X.SX32 R37, R6, R89.reuse, 0x1, P5 ;  /* 0x0000005906257211 */ /* 0x080fe400028f0eff */
[----:B------:R-:W-:Y:S02]  /*3ba0*/  LEA.HI.X.SX32 R15, R4, R89, 0x1, P3 ;  /* 0x00000059040f7211 */ /* 0x000fe400018f0eff */
[----:B------:R-:W-:Y:S01]  /*3bb0*/  ISETP.LT.AND P5, PT, R79, UR9, !P0 ;  /* 0x000000094f007c0c */ /* 0x000fe2000c7a1270 */
[----:B------:R-:W0:Y:S01]  /*3bc0*/  LDS.128 R4, [R33+UR12] ;  /* 0x0000000c21047984 */ /* 0x000e220008000c00 */
[-C--:B------:R-:W-:Y:S02]  /*3bd0*/  LEA R78, P2, R94, R83.reuse, 0x1 ;  /* 0x000000535e4e7211 */ /* 0x080fe400078408ff */
[----:B------:R-:W-:Y:S02]  /*3be0*/  LEA R40, P3, R96, R83, 0x1 ;  /* 0x0000005360287211 */ /* 0x000fe400078608ff */
[----:B------:R-:W-:-:S02]  /*3bf0*/  PRMT R93, R41, 0x7632, R93 ;  /* 0x00007632295d7816 */ /* 0x000fc4000000005d */
[-C--:B------:R-:W-:Y:S02]  /*3c00*/  LEA.HI.X.SX32 R79, R94, R89.reuse, 0x1, P2 ;  /* 0x000000595e4f7211 */ /* 0x080fe400010f0eff */
[----:B------:R-:W-:Y:S02]  /*3c10*/  LEA.HI.X.SX32 R41, R96, R89, 0x1, P3 ;  /* 0x0000005960297211 */ /* 0x000fe400018f0eff */
[----:B------:R-:W-:Y:S01]  /*3c20*/  ISETP.LT.AND P3, PT, R91, UR9, !P0 ;  /* 0x000000095b007c0c */ /* 0x000fe2000c761270 */
[----:B------:R1:W-:Y:S01]  /*3c30*/  @P4 STG.E.U16 desc[UR14][R78.64], R93 ;  /* 0x0000005d4e004986 */ /* 0x0003e2000c10150e */
[----:B------:R-:W-:Y:S02]  /*3c40*/  ISETP.LT.AND P2, PT, R92, UR9, !P0 ;  /* 0x000000095c007c0c */ /* 0x000fe4000c741270 */
[----:B------:R-:W-:Y:S01]  /*3c50*/  ISETP.LT.AND P4, PT, R84, UR9, !P0 ;  /* 0x0000000954007c0c */ /* 0x000fe2000c781270 */
[----:B------:R2:W-:Y:S04]  /*3c60*/  @P6 STG.E.U16 desc[UR14][R8.64], R38 ;  /* 0x0000002608006986 */ /* 0x0005e8000c10150e */
[----:B------:R3:W-:Y:S04]  /*3c70*/  @P5 STG.E.U16 desc[UR14][R10.64], R42 ;  /* 0x0000002a0a005986 */ /* 0x0007e8000c10150e */
[----:B------:R-:W4:Y:S01]  /*3c80*/  LDS.128 R8, [R19+UR12] ;  /* 0x0000000c13087984 */ /* 0x000f220008000c00 */
[----:B------:R-:W-:-:S02]  /*3c90*/  ISETP.LT.AND P5, PT, R85, UR9, !P0 ;  /* 0x0000000955007c0c */ /* 0x000fc4000c7a1270 */
[----:B-1----:R-:W-:Y:S02]  /*3ca0*/  PRMT R79, R38, 0x7632, R79 ;  /* 0x00007632264f7816 */ /* 0x002fe4000000004f */
[----:B------:R-:W-:Y:S01]  /*3cb0*/  PRMT R84, R42, 0x7632, R84 ;  /* 0x000076322a547816 */ /* 0x000fe20000000054 */
[C---:B------:R-:W-:Y:S02]  /*3cc0*/  IMAD R96, R3.reuse, 0x4, R96 ;  /* 0x0000000403607824 */ /* 0x040fe400078e0260 */
[----:B------:R1:W-:Y:S01]  /*3cd0*/  @P3 STG.E.U16 desc[UR14][R56.64], R79 ;  /* 0x0000004f38003986 */ /* 0x0003e2000c10150e */
[----:B------:R-:W-:Y:S01]  /*3ce0*/  ISETP.LT.AND P3, PT, R88, UR9, !P0 ;  /* 0x0000000958007c0c */ /* 0x000fe2000c761270 */
[----:B--2---:R-:W-:Y:S02]  /*3cf0*/  IMAD R38, R3, 0x4, R96 ;  /* 0x0000000403267824 */ /* 0x004fe400078e0260 */
[----:B------:R2:W-:Y:S01]  /*3d00*/  @P2 STG.E.U16 desc[UR14][R58.64], R84 ;  /* 0x000000543a002986 */ /* 0x0005e2000c10150e */
[----:B------:R-:W-:-:S03]  /*3d10*/  ISETP.LT.AND P2, PT, R86, UR9, !P0 ;  /* 0x0000000956007c0c */ /* 0x000fc6000c741270 */
[----:B------:R5:W-:Y:S01]  /*3d20*/  @P4 STG.E.U16 desc[UR14][R12.64], R39 ;  /* 0x000000270c004986 */ /* 0x000be2000c10150e */
[----:B------:R-:W-:Y:S01]  /*3d30*/  ISETP.LT.AND P4, PT, R73, UR9, !P0 ;  /* 0x0000000949007c0c */ /* 0x000fe2000c781270 */
[C---:B---3--:R-:W-:Y:S02]  /*3d40*/  IMAD R42, R3.reuse, 0x4, R38 ;  /* 0x00000004032a7824 */ /* 0x048fe400078e0226 */
[----:B------:R3:W-:Y:S01]  /*3d50*/  @P5 STG.E.U16 desc[UR14][R14.64], R43 ;  /* 0x0000002b0e005986 */ /* 0x0007e2000c10150e */
[C---:B-1----:R-:W-:Y:S01]  /*3d60*/  LEA R56, P5, R96.reuse, R83, 0x1 ;  /* 0x0000005360387211 */ /* 0x042fe200078a08ff */
[----:B--2---:R-:W-:Y:S01]  /*3d70*/  IMAD R58, R3, 0x4, R42 ;  /* 0x00000004033a7824 */ /* 0x004fe200078e022a */
[----:B------:R-:W-:Y:S02]  /*3d80*/  PRMT R59, R43, 0x7632, R59 ;  /* 0x000076322b3b7816 */ /* 0x000fe4000000003b */
[----:B-----5:R-:W-:Y:S02]  /*3d90*/  PRMT R13, R39, 0x7632, R13 ;  /* 0x00007632270d7816 */ /* 0x020fe4000000000d */
[----:B------:R-:W-:Y:S01]  /*3da0*/  LEA.HI.X.SX32 R57, R96, R89, 0x1, P5 ;  /* 0x0000005960397211 */ /* 0x000fe200028f0eff */
[----:B------:R-:W-:-:S02]  /*3db0*/  IMAD R78, R3, 0x4, R58 ;  /* 0x00000004034e7824 */ /* 0x000fc400078e023a */
[----:B------:R1:W-:Y:S01]  /*3dc0*/  @P3 STG.E.U16 desc[UR14][R36.64], R13 ;  /* 0x0000000d24003986 */ /* 0x0003e2000c10150e */
[----:B------:R-:W-:Y:S01]  /*3dd0*/  ISETP.LT.AND P3, PT, R77, UR9, !P0 ;  /* 0x000000094d007c0c */ /* 0x000fe2000c761270 */
[----:B------:R-:W-:Y:S02]  /*3de0*/  IMAD R84, R3, 0x4, R78 ;  /* 0x0000000403547824 */ /* 0x000fe400078e024e */
[----:B------:R2:W-:Y:S01]  /*3df0*/  @P4 STG.E.U16 desc[UR14][R40.64], R59 ;  /* 0x0000003b28004986 */ /* 0x0005e2000c10150e */
[----:B------:R-:W-:-:S03]  /*3e00*/  LEA R12, P4, R38, R83, 0x1 ;  /* 0x00000053260c7211 */ /* 0x000fc600078808ff */
[----:B0-----:R0:W-:Y:S01]  /*3e10*/  @P2 STG.E.U16 desc[UR14][R56.64], R4 ;  /* 0x0000000438002986 */ /* 0x0011e2000c10150e */
[----:B---3--:R-:W-:Y:S02]  /*3e20*/  LEA R14, P2, R42, R83, 0x1 ;  /* 0x000000532a0e7211 */ /* 0x008fe400078408ff */
[----:B------:R-:W-:Y:S02]  /*3e30*/  ISETP.LT.AND P6, PT, R87, UR9, !P0 ;  /* 0x0000000957007c0c */ /* 0x000fe4000c7c1270 */
[----:B-1----:R-:W-:Y:S02]  /*3e40*/  LEA.HI.X.SX32 R13, R38, R89, 0x1, P4 ;  /* 0x00000059260d7211 */ /* 0x002fe400020f0eff */
[----:B------:R-:W-:Y:S02]  /*3e50*/  LEA R36, P4, R58, R83, 0x1 ;  /* 0x000000533a247211 */ /* 0x000fe400078808ff */
[----:B------:R-:W-:Y:S02]  /*3e60*/  LEA.HI.X.SX32 R15, R42, R89, 0x1, P2 ;  /* 0x000000592a0f7211 */ /* 0x000fe400010f0eff */
[----:B--2---:R-:W-:-:S02]  /*3e70*/  LEA R40, P2, R84, R83, 0x1 ;  /* 0x0000005354287211 */ /* 0x004fc400078408ff */
[-C--:B------:R-:W-:Y:S02]  /*3e80*/  LEA.HI.X.SX32 R37, R58, R89.reuse, 0x1, P4 ;  /* 0x000000593a257211 */ /* 0x080fe400020f0eff */
[----:B------:R-:W-:Y:S02]  /*3e90*/  ISETP.LT.AND P4, PT, R70, UR9, !P0 ;  /* 0x0000000946007c0c */ /* 0x000fe4000c781270 */
[----:B------:R-:W-:Y:S01]  /*3ea0*/  LEA.HI.X.SX32 R41, R84, R89, 0x1, P2 ;  /* 0x0000005954297211 */ /* 0x000fe200010f0eff */
[----:B------:R-:W-:Y:S01]  /*3eb0*/  IMAD R86, R3, 0x4, R84 ;  /* 0x0000000403567824 */ /* 0x000fe200078e0254 */
[----:B------:R-:W-:Y:S02]  /*3ec0*/  ISETP.LT.AND P2, PT, R75, UR9, !P0 ;  /* 0x000000094b007c0c */ /* 0x000fe4000c741270 */
[----:B0-----:R-:W-:Y:S01]  /*3ed0*/  PRMT R56, R4, 0x7632, R56 ;  /* 0x0000763204387816 */ /* 0x001fe20000000038 */
[----:B----4-:R0:W-:Y:S01]  /*3ee0*/  @P3 STG.E.U16 desc[UR14][R12.64], R8 ;  /* 0x000000080c003986 */ /* 0x0101e2000c10150e */
[----:B------:R-:W-:-:S02]  /*3ef0*/  LEA R38, P5, R78, R83, 0x1 ;  /* 0x000000534e267211 */ /* 0x000fc400078a08ff */
[----:B------:R-:W-:Y:S01]  /*3f00*/  ISETP.LT.AND P3, PT, R82, UR9, !P0 ;  /* 0x0000000952007c0c */ /* 0x000fe2000c761270 */
[----:B------:R1:W-:Y:S01]  /*3f10*/  @P6 STG.E.U16 desc[UR14][R14.64], R56 ;  /* 0x000000380e006986 */ /* 0x0003e2000c10150e */
[----:B------:R-:W-:Y:S02]  /*3f20*/  LEA.HI.X.SX32 R39, R78, R89, 0x1, P5 ;  /* 0x000000594e277211 */ /* 0x000fe400028f0eff */
[----:B------:R-:W-:Y:S02]  /*3f30*/  LEA R42, P5, R86, R83, 0x1 ;  /* 0x00000053562a7211 */ /* 0x000fe400078a08ff */
[----:B------:R-:W-:Y:S02]  /*3f40*/  ISETP.LT.AND P6, PT, R80, UR9, !P0 ;  /* 0x0000000950007c0c */ /* 0x000fe4000c7c1270 */
[----:B0-----:R-:W-:Y:S02]  /*3f50*/  PRMT R13, R8, 0x7632, R13 ;  /* 0x00007632080d7816 */ /* 0x001fe4000000000d */
[----:B------:R-:W-:Y:S01]  /*3f60*/  LEA.HI.X.SX32 R43, R86, R89, 0x1, P5 ;  /* 0x00000059562b7211 */ /* 0x000fe200028f0eff */
[----:B------:R-:W-:-:S02]  /*3f70*/  IMAD R86, R3, 0x4, R86 ;  /* 0x0000000403567824 */ /* 0x000fc400078e0256 */
[----:B------:R0:W-:Y:S01]  /*3f80*/  @P4 STG.E.U16 desc[UR14][R36.64], R13 ;  /* 0x0000000d24004986 */ /* 0x0001e2000c10150e */
[----:B-1----:R-:W-:Y:S01]  /*3f90*/  PRMT R15, R5, 0x7632, R15 ;  /* 0x00007632050f7816 */ /* 0x002fe2000000000f */
[----:B------:R-:W-:Y:S02]  /*3fa0*/  IMAD R4, R3, 0x4, R86 ;  /* 0x0000000403047824 */ /* 0x000fe400078e0256 */
[----:B------:R-:W-:Y:S01]  /*3fb0*/  @P2 STG.E.U16 desc[UR14][R38.64], R5 ;  /* 0x0000000526002986 */ /* 0x000fe2000c10150e */
[----:B------:R-:W-:-:S03]  /*3fc0*/  ISETP.LT.AND P2, PT, R74, UR9, !P0 ;  /* 0x000000094a007c0c */ /* 0x000fc6000c741270 */
[----:B------:R-:W-:Y:S01]  /*3fd0*/  @P3 STG.E.U16 desc[UR14][R40.64], R9 ;  /* 0x0000000928003986 */ /* 0x000fe2000c10150e */
[-C--:B------:R-:W-:Y:S02]  /*3fe0*/  LEA R12, P3, R86, R83.reuse, 0x1 ;  /* 0x00000053560c7211 */ /* 0x080fe400078608ff */
[----:B------:R-:W-:Y:S01]  /*3ff0*/  ISETP.LT.AND P4, PT, R76, UR9, !P0 ;  /* 0x000000094c007c0c */ /* 0x000fe2000c781270 */
[----:B------:R1:W-:Y:S01]  /*4000*/  @P6 STG.E.U16 desc[UR14][R42.64], R15 ;  /* 0x0000000f2a006986 */ /* 0x0003e2000c10150e */
[----:B------:R-:W-:Y:S01]  /*4010*/  LEA R14, P6, R4, R83, 0x1 ;  /* 0x00000053040e7211 */ /* 0x000fe200078c08ff */
[----:B------:R-:W-:Y:S01]  /*4020*/  IMAD R8, R3, 0x4, R4 ;  /* 0x0000000403087824 */ /* 0x000fe200078e0204 */
[-C--:B0-----:R-:W-:Y:S02]  /*4030*/  LEA.HI.X.SX32 R13, R86, R89.reuse, 0x1, P3 ;  /* 0x00000059560d7211 */ /* 0x081fe400018f0eff */
[----:B------:R-:W-:Y:S02]  /*4040*/  PRMT R37, R9, 0x7632, R37 ;  /* 0x0000763209257816 */ /* 0x000fe40000000025 */
[----:B------:R-:W-:Y:S01]  /*4050*/  ISETP.LT.AND P3, PT, R72, UR9, !P0 ;  /* 0x0000000948007c0c */ /* 0x000fe2000c761270 */
[----:B------:R-:W-:Y:S01]  /*4060*/  IMAD R36, R3, 0x4, R8 ;  /* 0x0000000403247824 */ /* 0x000fe200078e0208 */
[----:B-1----:R-:W-:-:S02]  /*4070*/  LEA.HI.X.SX32 R15, R4, R89, 0x1, P6 ;  /* 0x00000059040f7211 */ /* 0x002fc400030f0eff */
[C---:B------:R-:W-:Y:S01]  /*4080*/  LEA R4, P6, R8.reuse, R83, 0x1 ;  /* 0x0000005308047211 */ /* 0x040fe200078c08ff */
[----:B------:R0:W-:Y:S01]  /*4090*/  @P2 STG.E.U16 desc[UR14][R12.64], R37 ;  /* 0x000000250c002986 */ /* 0x0001e2000c10150e */
[----:B------:R-:W-:Y:S02]  /*40a0*/  ISETP.LT.AND P2, PT, R67, UR9, !P0 ;  /* 0x0000000943007c0c */ /* 0x000fe4000c741270 */
[----:B------:R-:W-:Y:S01]  /*40b0*/  LEA.HI.X.SX32 R5, R8, R89, 0x1, P6 ;  /* 0x0000005908057211 */ /* 0x000fe200030f0eff */
[----:B------:R-:W-:Y:S01]  /*40c0*/  @P4 STG.E.U16 desc[UR14][R14.64], R6 ;  /* 0x000000060e004986 */ /* 0x000fe2000c10150e */
[C---:B------:R-:W-:Y:S01]  /*40d0*/  LEA R8, P6, R36.reuse, R83, 0x1 ;  /* 0x0000005324087211 */ /* 0x040fe200078c08ff */
[----:B------:R-:W-:Y:S01]  /*40e0*/  IMAD R38, R3, 0x4, R36 ;  /* 0x0000000403267824 */ /* 0x000fe200078e0224 */
[----:B------:R-:W-:Y:S01]  /*40f0*/  ISETP.LT.AND P4, PT, R71, UR9, !P0 ;  /* 0x0000000947007c0c */ /* 0x000fe2000c781270 */
[----:B------:R1:W-:Y:S01]  /*4100*/  @P3 STG.E.U16 desc[UR14][R4.64], R10 ;  /* 0x0000000a04003986 */ /* 0x0003e2000c10150e */
[----:B------:R-:W-:Y:S01]  /*4110*/  LEA.HI.X.SX32 R9, R36, R89, 0x1, P6 ;  /* 0x0000005924097211 */ /* 0x000fe200030f0eff */
[----:B------:R-:W-:Y:S01]  /*4120*/  IMAD R36, R3, 0x4, R38 ;  /* 0x0000000403247824 */ /* 0x000fe200078e0226 */
[----:B0-----:R-:W-:-:S02]  /*4130*/  LEA R12, P6, R38, R83, 0x1 ;  /* 0x00000053260c7211 */ /* 0x001fc400078c08ff */
[----:B------:R-:W-:Y:S02]  /*4140*/  ISETP.LT.AND P3, PT, R69, UR9, !P0 ;  /* 0x0000000945007c0c */ /* 0x000fe4000c761270 */
[----:B------:R-:W-:Y:S02]  /*4150*/  ISETP.LT.AND P5, PT, R81, UR9, !P0 ;  /* 0x0000000951007c0c */ /* 0x000fe4000c7a1270 */
[----:B-1----:R-:W-:Y:S01]  /*4160*/  PRMT R5, R6, 0x7632, R5 ;  /* 0x0000763206057816 */ /* 0x002fe20000000005 */
[C---:B------:R-:W-:Y:S01]  /*4170*/  IMAD R6, R3.reuse, 0x4, R36 ;  /* 0x0000000403067824 */ /* 0x040fe200078e0224 */
[----:B------:R-:W-:Y:S02]  /*4180*/  PRMT R15, R10, 0x7632, R15 ;  /* 0x000076320a0f7816 */ /* 0x000fe4000000000f */
[----:B------:R-:W-:Y:S01]  /*4190*/  LEA.HI.X.SX32 R13, R38, R89, 0x1, P6 ;  /* 0x00000059260d7211 */ /* 0x000fe200030f0eff */
[----:B------:R0:W-:Y:S01]  /*41a0*/  @P2 STG.E.U16 desc[UR14][R8.64], R5 ;  /* 0x0000000508002986 */ /* 0x0001e2000c10150e */
[-C--:B------:R-:W-:Y:S01]  /*41b0*/  LEA R14, P2, R36, R83.reuse, 0x1 ;  /* 0x00000053240e7211 */ /* 0x080fe200078408ff */
[----:B------:R-:W-:Y:S01]  /*41c0*/  IMAD R10, R3, 0x4, R6 ;  /* 0x00000004030a7824 */ /* 0x000fe200078e0206 */
[----:B------:R-:W-:Y:S01]  /*41d0*/  LEA R4, P6, R6, R83, 0x1 ;  /* 0x0000005306047211 */ /* 0x000fe200078c08ff */
[----:B------:R1:W-:Y:S01]  /*41e0*/  @P4 STG.E.U16 desc[UR14][R12.64], R15 ;  /* 0x0000000f0c004986 */ /* 0x0003e2000c10150e */
[----:B------:R-:W-:-:S02]  /*41f0*/  ISETP.LT.AND P4, PT, R68, UR9, !P0 ;  /* 0x0000000944007c0c */ /* 0x000fc4000c781270 */
[-C--:B0-----:R-:W-:Y:S01]  /*4200*/  LEA.HI.X.SX32 R5, R6, R89.reuse, 0x1, P6 ;  /* 0x0000005906057211 */ /* 0x081fe200030f0eff */
[----:B------:R-:W-:Y:S01]  /*4210*/  IMAD R6, R3, 0x4, R10 ;  /* 0x0000000403067824 */ /* 0x000fe200078e020a */
[----:B-1----:R-:W-:Y:S02]  /*4220*/  LEA.HI.X.SX32 R15, R36, R89, 0x1, P2 ;  /* 0x00000059240f7211 */ /* 0x002fe400010f0eff */
[----:B------:R-:W-:-:S03]  /*4230*/  LEA R8, P6, R10, R83, 0x1 ;  /* 0x000000530a087211 */ /* 0x000fc600078c08ff */
[----:B------:R-:W-:Y:S01]  /*4240*/  @P3 STG.E.U16 desc[UR14][R14.64], R7 ;  /* 0x000000070e003986 */ /* 0x000fe2000c10150e */
[----:B------:R-:W-:Y:S02]  /*4250*/  ISETP.LT.AND P3, PT, R66, UR9, !P0 ;  /* 0x0000000942007c0c */ /* 0x000fe4000c761270 */
[----:B------:R-:W-:Y:S01]  /*4260*/  LEA.HI.X.SX32 R9, R10, R89, 0x1, P6 ;  /* 0x000000590a097211 */ /* 0x000fe200030f0eff */
[----:B------:R0:W-:Y:S01]  /*4270*/  @P5 STG.E.U16 desc[UR14][R4.64], R11 ;  /* 0x0000000b04005986 */ /* 0x0001e2000c10150e */
[----:B------:R-:W-:Y:S01]  /*4280*/  LEA R12, P6, R6, R83, 0x1 ;  /* 0x00000053060c7211 */ /* 0x000fe200078c08ff */
[----:B------:R-:W-:Y:S01]  /*4290*/  IMAD R10, R3, 0x4, R6 ;  /* 0x00000004030a7824 */ /* 0x000fe200078e0206 */
[----:B------:R-:W-:Y:S02]  /*42a0*/  ISETP.LT.AND P5, PT, R62, UR9, !P0 ;  /* 0x000000093e007c0c */ /* 0x000fe4000c7a1270 */
[----:B------:R-:W-:Y:S02]  /*42b0*/  LEA.HI.X.SX32 R13, R6, R89, 0x1, P6 ;  /* 0x00000059060d7211 */ /* 0x000fe400030f0eff */
[----:B------:R-:W-:-:S02]  /*42c0*/  LEA R6, P6, R10, R83, 0x1 ;  /* 0x000000530a067211 */ /* 0x000fc400078c08ff */
[----:B0-----:R-:W-:Y:S01]  /*42d0*/  PRMT R5, R7, 0x7632, R5 ;  /* 0x0000763207057816 */ /* 0x001fe20000000005 */
[----:B------:R-:W-:Y:S01]  /*42e0*/  IMAD R14, R3, 0x4, R10 ;  /* 0x00000004030e7824 */ /* 0x000fe200078e020a */
[----:B------:R-:W-:-:S03]  /*42f0*/  PRMT R15, R11, 0x7632, R15 ;  /* 0x000076320b0f7816 */ /* 0x000fc6000000000f */
[----:B------:R0:W-:Y:S01]  /*4300*/  @P4 STG.E.U16 desc[UR14][R8.64], R5 ;  /* 0x0000000508004986 */ /* 0x0001e2000c10150e */
[----:B------:R-:W-:Y:S02]  /*4310*/  ISETP.LT.AND P4, PT, R64, UR9, !P0 ;  /* 0x0000000940007c0c */ /* 0x000fe4000c781270 */
[----:B------:R-:W-:Y:S01]  /*4320*/  LEA.HI.X.SX32 R7, R10, R89, 0x1, P6 ;  /* 0x000000590a077211 */ /* 0x000fe200030f0eff */
[----:B------:R-:W-:Y:S01]  /*4330*/  IMAD R10, R3, 0x4, R14 ;  /* 0x00000004030a7824 */ /* 0x000fe200078e020e */
[----:B------:R-:W-:Y:S01]  /*4340*/  LEA R4, P6, R14, R83, 0x1 ;  /* 0x000000530e047211 */ /* 0x000fe200078c08ff */
[----:B------:R1:W-:Y:S01]  /*4350*/  @P3 STG.E.U16 desc[UR14][R12.64], R15 ;  /* 0x0000000f0c003986 */ /* 0x0003e2000c10150e */
[----:B------:R-:W-:-:S03]  /*4360*/  ISETP.LT.AND P3, PT, R55, UR9, !P0 ;  /* 0x0000000937007c0c */ /* 0x000fc6000c761270 */
[----:B------:R2:W-:Y:S01]  /*4370*/  @P5 STG.E.U16 desc[UR14][R6.64], R44 ;  /* 0x0000002c06005986 */ /* 0x0005e2000c10150e */
[----:B0-----:R-:W-:Y:S01]  /*4380*/  LEA.HI.X.SX32 R5, R14, R89, 0x1, P6 ;  /* 0x000000590e057211 */ /* 0x001fe200030f0eff */
[----:B------:R-:W-:Y:S01]  /*4390*/  IMAD R14, R3, 0x4, R10 ;  /* 0x00000004030e7824 */ /* 0x000fe200078e020a */
[C---:B------:R-:W-:Y:S02]  /*43a0*/  LEA R8, P6, R10.reuse, R83, 0x1 ;  /* 0x000000530a087211 */ /* 0x040fe400078c08ff */
[----:B------:R-:W-:Y:S01]  /*43b0*/  ISETP.LT.AND P5, PT, R63, UR9, !P0 ;  /* 0x000000093f007c0c */ /* 0x000fe2000c7a1270 */
[----:B------:R0:W-:Y:S01]  /*43c0*/  @P4 STG.E.U16 desc[UR14][R4.64], R48 ;  /* 0x0000003004004986 */ /* 0x0001e2000c10150e */
[----:B------:R-:W-:Y:S01]  /*43d0*/  LEA.HI.X.SX32 R9, R10, R89, 0x1, P6 ;  /* 0x000000590a097211 */ /* 0x000fe200030f0eff */
[----:B-1----:R-:W-:Y:S01]  /*43e0*/  IMAD R12, R3, 0x4, R14 ;  /* 0x00000004030c7824 */ /* 0x002fe200078e020e */
[----:B------:R-:W-:Y:S02]  /*43f0*/  LEA R10, P6, R14, R83, 0x1 ;  /* 0x000000530e0a7211 */ /* 0x000fe400078c08ff */
[----:B--2---:R-:W-:-:S02]  /*4400*/  PRMT R7, R48, 0x7632, R7 ;  /* 0x0000763230077816 */ /* 0x004fc40000000007 */
[----:B------:R-:W-:Y:S02]  /*4410*/  LEA.HI.X.SX32 R11, R14, R89, 0x1, P6 ;  /* 0x000000590e0b7211 */ /* 0x000fe400030f0eff */
[----:B0-----:R-:W-:Y:S01]  /*4420*/  PRMT R5, R44, 0x7632, R5 ;  /* 0x000076322c057816 */ /* 0x001fe20000000005 */
[----:B------:R-:W-:Y:S01]  /*4430*/  IMAD R14, R3, 0x4, R12 ;  /* 0x00000004030e7824 */ /* 0x000fe200078e020c */
[----:B------:R-:W-:-:S03]  /*4440*/  ISETP.LT.AND P4, PT, R61, UR9, !P0 ;  /* 0x000000093d007c0c */ /* 0x000fc6000c781270 */
[----:B------:R-:W-:Y:S01]  /*4450*/  @P3 STG.E.U16 desc[UR14][R8.64], R5 ;  /* 0x0000000508003986 */ /* 0x000fe2000c10150e */
[-C--:B------:R-:W-:Y:S02]  /*4460*/  LEA R6, P3, R12, R83.reuse, 0x1 ;  /* 0x000000530c067211 */ /* 0x080fe400078608ff */
[----:B------:R-:W-:Y:S01]  /*4470*/  ISETP.LT.AND P2, PT, R65, UR9, !P0 ;  /* 0x0000000941007c0c */ /* 0x000fe2000c741270 */
[----:B------:R0:W-:Y:S01]  /*4480*/  @P5 STG.E.U16 desc[UR14][R10.64], R7 ;  /* 0x000000070a005986 */ /* 0x0001e2000c10150e */
[----:B------:R-:W-:Y:S02]  /*4490*/  LEA R4, P6, R14, R83, 0x1 ;  /* 0x000000530e047211 */ /* 0x000fe400078c08ff */
[----:B------:R-:W-:Y:S02]  /*44a0*/  ISETP.LT.AND P5, PT, R60, UR9, !P0 ;  /* 0x000000093c007c0c */ /* 0x000fe4000c7a1270 */
[-C--:B0-----:R-:W-:Y:S01]  /*44b0*/  LEA.HI.X.SX32 R7, R12, R89.reuse, 0x1, P3 ;  /* 0x000000590c077211 */ /* 0x081fe200018f0eff */
[----:B------:R-:W-:Y:S01]  /*44c0*/  IMAD R12, R3, 0x4, R14 ;  /* 0x00000004030c7824 */ /* 0x000fe200078e020e */
[----:B------:R-:W-:-:S03]  /*44d0*/  LEA.HI.X.SX32 R5, R14, R89, 0x1, P6 ;  /* 0x000000590e057211 */ /* 0x000fc600030f0eff */
[C---:B------:R-:W-:Y:S01]  /*44e0*/  IMAD R14, R3.reuse, 0x4, R12 ;  /* 0x00000004030e7824 */ /* 0x040fe200078e020c */
[----:B------:R-:W-:Y:S01]  /*44f0*/  LEA R8, P6, R12, R83, 0x1 ;  /* 0x000000530c087211 */ /* 0x000fe200078c08ff */
[----:B------:R-:W-:Y:S01]  /*4500*/  @P4 STG.E.U16 desc[UR14][R6.64], R45 ;  /* 0x0000002d06004986 */ /* 0x000fe2000c10150e */
[----:B------:R-:W-:Y:S02]  /*4510*/  ISETP.LT.AND P4, PT, R54, UR9, !P0 ;  /* 0x0000000936007c0c */ /* 0x000fe4000c781270 */
[----:B------:R-:W-:Y:S01]  /*4520*/  LEA.HI.X.SX32 R9, R12, R89, 0x1, P6 ;  /* 0x000000590c097211 */ /* 0x000fe200030f0eff */
[----:B------:R0:W-:Y:S01]  /*4530*/  @P2 STG.E.U16 desc[UR14][R4.64], R49 ;  /* 0x0000003104002986 */ /* 0x0001e2000c10150e */
[C---:B------:R-:W-:Y:S01]  /*4540*/  LEA R10, P6, R14.reuse, R83, 0x1 ;  /* 0x000000530e0a7211 */ /* 0x040fe200078c08ff */
[----:B------:R-:W-:Y:S01]  /*4550*/  IMAD R12, R3, 0x4, R14 ;  /* 0x00000004030c7824 */ /* 0x000fe200078e020e */
[----:B------:R-:W-:Y:S02]  /*4560*/  ISETP.LT.AND P2, PT, R53, UR9, !P0 ;  /* 0x0000000935007c0c */ /* 0x000fe4000c741270 */
[----:B------:R-:W-:-:S02]  /*4570*/  LEA.HI.X.SX32 R11, R14, R89, 0x1, P6 ;  /* 0x000000590e0b7211 */ /* 0x000fc400030f0eff */
[----:B0-----:R-:W-:Y:S01]  /*4580*/  PRMT R5, R45, 0x7632, R5 ;  /* 0x000076322d057816 */ /* 0x001fe20000000005 */
[----:B------:R-:W-:Y:S01]  /*4590*/  IMAD R4, R3, 0x4, R12 ;  /* 0x0000000403047824 */ /* 0x000fe200078e020c */
[----:B------:R-:W-:-:S03]  /*45a0*/  LEA R6, P6, R12, R83, 0x1 ;  /* 0x000000530c067211 */ /* 0x000fc600078c08ff */
[----:B------:R0:W-:Y:S01]  /*45b0*/  @P5 STG.E.U16 desc[UR14][R8.64], R5 ;  /* 0x0000000508005986 */ /* 0x0001e2000c10150e */
[----:B------:R-:W-:Y:S02]  /*45c0*/  ISETP.LT.AND P5, PT, R28, UR9, !P0 ;  /* 0x000000091c007c0c */ /* 0x000fe4000c7a1270 */
[----:B------:R-:W-:Y:S01]  /*45d0*/  LEA.HI.X.SX32 R7, R12, R89, 0x1, P6 ;  /* 0x000000590c077211 */ /* 0x000fe200030f0eff */
[----:B------:R-:W-:Y:S01]  /*45e0*/  IMAD R28, R3, 0x4, R4 ;  /* 0x00000004031c7824 */ /* 0x000fe200078e0204 */
[C---:B------:R-:W-:Y:S02]  /*45f0*/  LEA R12, P6, R4.reuse, R83, 0x1 ;  /* 0x00000053040c7211 */ /* 0x040fe400078c08ff */
[----:B0-----:R-:W-:Y:S01]  /*4600*/  PRMT R9, R49, 0x7632, R9 ;  /* 0x0000763231097816 */ /* 0x001fe20000000009 */
[----:B------:R-:W-:Y:S01]  /*4610*/  IMAD R8, R3, 0x4, R28 ;  /* 0x0000000403087824 */ /* 0x000fe200078e021c */
[----:B------:R-:W-:-:S03]  /*4620*/  LEA.HI.X.SX32 R13, R4, R89, 0x1, P6 ;  /* 0x00000059040d7211 */ /* 0x000fc600030f0eff */
[----:B------:R-:W-:Y:S01]  /*4630*/  @P4 STG.E.U16 desc[UR14][R10.64], R9 ;  /* 0x000000090a004986 */ /* 0x000fe2000c10150e */
[----:B------:R-:W-:-:S03]  /*4640*/  ISETP.LT.AND P4, PT, R52, UR9, !P0 ;  /* 0x0000000934007c0c */ /* 0x000fc6000c781270 */
[----:B------:R-:W-:Y:S01]  /*4650*/  @P2 STG.E.U16 desc[UR14][R6.64], R46 ;  /* 0x0000002e06002986 */ /* 0x000fe2000c10150e */
[-C--:B------:R-:W-:Y:S02]  /*4660*/  LEA R14, P2, R28, R83.reuse, 0x1 ;  /* 0x000000531c0e7211 */ /* 0x080fe400078408ff */
[----:B------:R-:W-:Y:S01]  /*4670*/  ISETP.LT.AND P3, PT, R34, UR9, !P0 ;  /* 0x0000000922007c0c */ /* 0x000fe2000c761270 */
[----:B------:R0:W-:Y:S01]  /*4680*/  @P5 STG.E.U16 desc[UR14][R12.64], R50 ;  /* 0x000000320c005986 */ /* 0x0001e2000c10150e */
[----:B------:R-:W-:Y:S02]  /*4690*/  ISETP.LT.AND P6, PT, R23, UR9, !P0 ;  /* 0x0000000917007c0c */ /* 0x000fe4000c7c1270 */
[----:B------:R-:W-:Y:S01]  /*46a0*/  LEA R34, P5, R8, R83, 0x1 ;  /* 0x0000005308227211 */ /* 0x000fe200078a08ff */
[----:B------:R-:W1:Y:S01]  /*46b0*/  LDS.128 R4, [R33+UR12+0x1000] ;  /* 0x0010000c21047984 */ /* 0x000e620008000c00 */
[----:B------:R-:W-:Y:S02]  /*46c0*/  PRMT R23, R46, 0x7632, R23 ;  /* 0x000076322e177816 */ /* 0x000fe40000000017 */
[----:B------:R-:W-:Y:S01]  /*46d0*/  LEA.HI.X.SX32 R15, R28, R89, 0x1, P2 ;  /* 0x000000591c0f7211 */ /* 0x000fe200010f0eff */
[----:B------:R-:W-:Y:S01]  /*46e0*/  IMAD R28, R3, 0x4, R8 ;  /* 0x00000004031c7824 */ /* 0x000fe200078e0208 */
[----:B------:R-:W-:-:S02]  /*46f0*/  ISETP.LT.AND P2, PT, R35, UR9, !P0 ;  /* 0x0000000923007c0c */ /* 0x000fc4000c741270 */
[----:B------:R-:W-:Y:S02]  /*4700*/  LEA.HI.X.SX32 R35, R8, R89, 0x1, P5 ;  /* 0x0000005908237211 */ /* 0x000fe400028f0eff */
[----:B------:R-:W2:Y:S01]  /*4710*/  LDS.128 R8, [R19+UR12+0x1000] ;  /* 0x0010000c13087984 */ /* 0x000ea20008000c00 */
[----:B0-----:R-:W-:Y:S01]  /*4720*/  PRMT R13, R50, 0x7632, R13 ;  /* 0x00007632320d7816 */ /* 0x001fe2000000000d */
[----:B------:R-:W-:Y:S02]  /*4730*/  IMAD R38, R3, 0x4, R28 ;  /* 0x0000000403267824 */ /* 0x000fe400078e021c */
[----:B------:R-:W-:Y:S01]  /*4740*/  @P4 STG.E.U16 desc[UR14][R14.64], R23 ;  /* 0x000000170e004986 */ /* 0x000fe2000c10150e */
[----:B------:R-:W-:-:S03]  /*4750*/  LEA R36, P4, R28, R83, 0x1 ;  /* 0x000000531c247211 */ /* 0x000fc600078808ff */
[----:B------:R0:W-:Y:S01]  /*4760*/  @P6 STG.E.U16 desc[UR14][R34.64], R13 ;  /* 0x0000000d22006986 */ /* 0x0001e2000c10150e */
[----:B------:R-:W-:Y:S02]  /*4770*/  LEA.HI.X.SX32 R37, R28, R89, 0x1, P4 ;  /* 0x000000591c257211 */ /* 0x000fe400020f0eff */
[----:B------:R-:W-:Y:S01]  /*4780*/  ISETP.LT.AND P4, PT, R22, UR9, !P0 ;  /* 0x0000000916007c0c */ /* 0x000fe2000c781270 */
[C---:B------:R-:W-:Y:S01]  /*4790*/  IMAD R22, R3.reuse, 0x4, R38 ;  /* 0x0000000403167824 */ /* 0x040fe200078e0226 */
[----:B------:R-:W-:Y:S01]  /*47a0*/  LEA R12, P6, R38, R83, 0x1 ;  /* 0x00000053260c7211 */ /* 0x000fe200078c08ff */
[----:B------:R-:W-:Y:S01]  /*47b0*/  @P2 STG.E.U16 desc[UR14][R36.64], R47 ;  /* 0x0000002f24002986 */ /* 0x000fe2000c10150e */
[----:B------:R-:W-:Y:S01]  /*47c0*/  ISETP.LT.AND P2, PT, R0, UR9, !P0 ;  /* 0x0000000900007c0c */ /* 0x000fe2000c741270 */
[----:B------:R-:W-:Y:S01]  /*47d0*/  IMAD R0, R3, 0x4, R22 ;  /* 0x0000000403007824 */ /* 0x000fe200078e0216 */
[----:B0-----:R-:W-:Y:S02]  /*47e0*/  LEA.HI.X.SX32 R13, R38, R89, 0x1, P6 ;  /* 0x00000059260d7211 */ /* 0x001fe400030f0eff */
[----:B------:R-:W-:-:S02]  /*47f0*/  LEA R14, P6, R22, R83, 0x1 ;  /* 0x00000053160e7211 */ /* 0x000fc400078c08ff */
[----:B------:R-:W-:Y:S01]  /*4800*/  ISETP.LT.AND P5, PT, R32, UR9, !P0 ;  /* 0x0000000920007c0c */ /* 0x000fe2000c7a1270 */
[----:B------:R-:W-:Y:S01]  /*4810*/  IMAD R32, R3, 0x4, R0 ;  /* 0x0000000403207824 */ /* 0x000fe200078e0200 */
[----:B------:R-:W-:Y:S01]  /*4820*/  LEA.HI.X.SX32 R15, R22, R89, 0x1, P6 ;  /* 0x00000059160f7211 */ /* 0x000fe200030f0eff */
[----:B------:R0:W-:Y:S01]  /*4830*/  @P3 STG.E.U16 desc[UR14][R12.64], R51 ;  /* 0x000000330c003986 */ /* 0x0001e2000c10150e */
[C---:B------:R-:W-:Y:S02]  /*4840*/  LEA R22, P6, R0.reuse, R83, 0x1 ;  /* 0x0000005300167211 */ /* 0x040fe400078c08ff */
[----:B------:R-:W-:Y:S02]  /*4850*/  ISETP.LT.AND P3, PT, R29, UR9, !P0 ;  /* 0x000000091d007c0c */ /* 0x000fe4000c761270 */
[----:B------:R-:W-:Y:S01]  /*4860*/  LEA.HI.X.SX32 R23, R0, R89, 0x1, P6 ;  /* 0x0000005900177211 */ /* 0x000fe200030f0eff */
[----:B------:R-:W-:Y:S01]  /*4870*/  IMAD R0, R3, 0x4, R32 ;  /* 0x0000000403007824 */ /* 0x000fe200078e0220 */
[----:B------:R-:W-:-:S02]  /*4880*/  LEA R28, P6, R32, R83, 0x1 ;  /* 0x00000053201c7211 */ /* 0x000fc400078c08ff */
[----:B0-----:R-:W-:Y:S02]  /*4890*/  PRMT R13, R47, 0x7632, R13 ;  /* 0x000076322f0d7816 */ /* 0x001fe4000000000d */
[----:B------:R-:W-:-:S03]  /*48a0*/  PRMT R19, R51, 0x7632, R19 ;  /* 0x0000763233137816 */ /* 0x000fc60000000013 */
[----:B------:R0:W-:Y:S01]  /*48b0*/  @P4 STG.E.U16 desc[UR14][R14.64], R13 ;  /* 0x0000000d0e004986 */ /* 0x0001e2000c10150e */
[----:B------:R-:W-:Y:S02]  /*48c0*/  ISETP.LT.AND P4, PT, R31, UR9, !P0 ;  /* 0x000000091f007c0c */ /* 0x000fe4000c781270 */
[----:B------:R-:W-:Y:S01]  /*48d0*/  LEA.HI.X.SX32 R29, R32, R89, 0x1, P6 ;  /* 0x00000059201d7211 */ /* 0x000fe200030f0eff */
[----:B------:R-:W-:Y:S01]  /*48e0*/  IMAD R32, R3, 0x4, R0 ;  /* 0x0000000403207824 */ /* 0x000fe200078e0200 */
[C---:B------:R-:W-:Y:S01]  /*48f0*/  LEA R12, P6, R0.reuse, R83, 0x1 ;  /* 0x00000053000c7211 */ /* 0x040fe200078c08ff */
[----:B------:R3:W-:Y:S01]  /*4900*/  @P2 STG.E.U16 desc[UR14][R22.64], R19 ;  /* 0x0000001316002986 */ /* 0x0007e2000c10150e */
[----:B------:R-:W-:Y:S02]  /*4910*/  ISETP.LT.AND P2, PT, R25, UR9, !P0 ;  /* 0x0000000919007c0c */ /* 0x000fe4000c741270 */
[----:B0-----:R-:W-:Y:S01]  /*4920*/  LEA.HI.X.SX32 R13, R0, R89, 0x1, P6 ;  /* 0x00000059000d7211 */ /* 0x001fe200030f0eff */
[----:B------:R-:W-:Y:S01]  /*4930*/  IMAD R0, R3, 0x4, R32 ;  /* 0x0000000403007824 */ /* 0x000fe200078e0220 */
[----:B------:R-:W-:Y:S01]  /*4940*/  LEA R14, P6, R32, R83, 0x1 ;  /* 0x00000053200e7211 */ /* 0x000fe200078c08ff */
[----:B-1----:R-:W-:Y:S01]  /*4950*/  @P3 STG.E.U16 desc[UR14][R28.64], R4 ;  /* 0x000000041c003986 */ /* 0x002fe2000c10150e */
[----:B------:R-:W-:-:S02]  /*4960*/  ISETP.LT.AND P3, PT, R30, UR9, !P0 ;  /* 0x000000091e007c0c */ /* 0x000fc4000c761270 */
[----:B------:R-:W-:Y:S01]  /*4970*/  LEA.HI.X.SX32 R15, R32, R89, 0x1, P6 ;  /* 0x00000059200f7211 */ /* 0x000fe200030f0eff */
[----:B--2---:R0:W-:Y:S01]  /*4980*/  @P4 STG.E.U16 desc[UR14][R12.64], R8 ;  /* 0x000000080c004986 */ /* 0x0041e2000c10150e */
[C---:B---3--:R-:W-:Y:S01]  /*4990*/  LEA R22, P6, R0.reuse, R83, 0x1 ;  /* 0x0000005300167211 */ /* 0x048fe200078c08ff */
[----:B------:R-:W-:Y:S01]  /*49a0*/  IMAD R30, R3, 0x4, R0 ;  /* 0x00000004031e7824 */ /* 0x000fe200078e0200 */
[----:B------:R-:W-:Y:S02]  /*49b0*/  ISETP.LT.AND P4, PT, R27, UR9, !P0 ;  /* 0x000000091b007c0c */ /* 0x000fe4000c781270 */
[----:B------:R-:W-:Y:S01]  /*49c0*/  LEA.HI.X.SX32 R23, R0, R89, 0x1, P6 ;  /* 0x0000005900177211 */ /* 0x000fe200030f0eff */
[----:B------:R-:W-:Y:S01]  /*49d0*/  IMAD R0, R3, 0x4, R30 ;  /* 0x0000000403007824 */ /* 0x000fe200078e021e */
[----:B0-----:R-:W-:-:S03]  /*49e0*/  PRMT R13, R4, 0x7632, R13 ;  /* 0x00007632040d7816 */ /* 0x001fc6000000000d */
[C---:B------:R-:W-:Y:S01]  /*49f0*/  IMAD R4, R3.reuse, 0x4, R0 ;  /* 0x0000000403047824 */ /* 0x040fe200078e0200 */
[-C--:B------:R-:W-:Y:S01]  /*4a00*/  LEA R12, P6, R0, R83.reuse, 0x1 ;  /* 0x00000053000c7211 */ /* 0x080fe200078c08ff */
[----:B------:R0:W-:Y:S01]  /*4a10*/  @P2 STG.E.U16 desc[UR14][R14.64], R13 ;  /* 0x0000000d0e002986 */ /* 0x0001e2000c10150e */
[----:B------:R-:W-:Y:S02]  /*4a20*/  LEA R28, P2, R30, R83, 0x1 ;  /* 0x000000531e1c7211 */ /* 0x000fe400078408ff */
[----:B------:R-:W-:Y:S02]  /*4a30*/  PRMT R19, R8, 0x7632, R19 ;  /* 0x0000763208137816 */ /* 0x000fe40000000013 */
[-C--:B------:R-:W-:Y:S02]  /*4a40*/  LEA.HI.X.SX32 R29, R30, R89.reuse, 0x1, P2 ;  /* 0x000000591e1d7211 */ /* 0x080fe400010f0eff */
[----:B------:R-:W-:Y:S01]  /*4a50*/  ISETP.LT.AND P2, PT, R26, UR9, !P0 ;  /* 0x000000091a007c0c */ /* 0x000fe2000c741270 */
[----:B------:R1:W-:Y:S01]  /*4a60*/  @P3 STG.E.U16 desc[UR14][R22.64], R19 ;  /* 0x0000001316003986 */ /* 0x0003e2000c10150e */
[----:B0-----:R-:W-:Y:S01]  /*4a70*/  LEA.HI.X.SX32 R13, R0, R89, 0x1, P6 ;  /* 0x00000059000d7211 */ /* 0x001fe200030f0eff */
[----:B------:R-:W-:Y:S01]  /*4a80*/  IMAD R0, R3, 0x4, R4 ;  /* 0x0000000403007824 */ /* 0x000fe200078e0204 */
[----:B------:R-:W-:Y:S01]  /*4a90*/  LEA R14, P6, R4, R83, 0x1 ;  /* 0x00000053040e7211 */ /* 0x000fe200078c08ff */
[----:B------:R-:W-:Y:S01]  /*4aa0*/  @P4 STG.E.U16 desc[UR14][R28.64], R5 ;  /* 0x000000051c004986 */ /* 0x000fe2000c10150e */
[----:B------:R-:W-:-:S02]  /*4ab0*/  ISETP.LT.AND P3, PT, R18, UR9, !P0 ;  /* 0x0000000912007c0c */ /* 0x000fc4000c761270 */
[----:B------:R-:W-:Y:S01]  /*4ac0*/  LEA.HI.X.SX32 R15, R4, R89, 0x1, P6 ;  /* 0x00000059040f7211 */ /* 0x000fe200030f0eff */
[----:B------:R0:W-:Y:S01]  /*4ad0*/  @P5 STG.E.U16 desc[UR14][R12.64], R9 ;  /* 0x000000090c005986 */ /* 0x0001e2000c10150e */
[----:B------:R-:W-:Y:S01]  /*4ae0*/  LEA R18, P6, R0, R83, 0x1 ;  /* 0x0000005300127211 */ /* 0x000fe200078c08ff */
[C---:B------:R-:W-:Y:S01]  /*4af0*/  IMAD R8, R3.reuse, 0x4, R0 ;  /* 0x0000000403087824 */ /* 0x040fe200078e0200 */
[----:B------:R-:W-:Y:S02]  /*4b00*/  ISETP.LT.AND P4, PT, R24, UR9, !P0 ;  /* 0x0000000918007c0c */ /* 0x000fe4000c781270 */
[----:B-1----:R-:W-:Y:S01]  /*4b10*/  LEA.HI.X.SX32 R19, R0, R89, 0x1, P6 ;  /* 0x0000005900137211 */ /* 0x002fe200030f0eff */
[----:B------:R-:W-:Y:S01]  /*4b20*/  IMAD R0, R3, 0x4, R8 ;  /* 0x0000000403007824 */ /* 0x000fe200078e0208 */
[----:B------:R-:W-:Y:S02]  /*4b30*/  ISETP.LT.AND P5, PT, R21, UR9, !P0 ;  /* 0x0000000915007c0c */ /* 0x000fe4000c7a1270 */
[----:B0-----:R-:W-:-:S02]  /*4b40*/  PRMT R13, R5, 0x7632, R13 ;  /* 0x00007632050d7816 */ /* 0x001fc4000000000d */
[----:B------:R-:W-:-:S03]  /*4b50*/  LEA R4, P6, R8, R83, 0x1 ;  /* 0x0000005308047211 */ /* 0x000fc600078c08ff */
[----:B------:R0:W-:Y:S01]  /*4b60*/  @P2 STG.E.U16 desc[UR14][R14.64], R13 ;  /* 0x0000000d0e002986 */ /* 0x0001e2000c10150e */
[----:B------:R-:W-:Y:S01]  /*4b70*/  ISETP.LT.AND P2, PT, R16, UR9, !P0 ;  /* 0x0000000910007c0c */ /* 0x000fe2000c741270 */
[C---:B------:R-:W-:Y:S01]  /*4b80*/  IMAD R16, R3.reuse, 0x4, R0 ;  /* 0x0000000403107824 */ /* 0x040fe200078e0200 */
[----:B------:R-:W-:Y:S02]  /*4b90*/  LEA.HI.X.SX32 R5, R8, R89, 0x1, P6 ;  /* 0x0000005908057211 */ /* 0x000fe400030f0eff */
[C---:B------:R-:W-:Y:S01]  /*4ba0*/  LEA R8, P6, R0.reuse, R83, 0x1 ;  /* 0x0000005300087211 */ /* 0x040fe200078c08ff */
[----:B------:R-:W-:Y:S01]  /*4bb0*/  IMAD R22, R3, 0x4, R16 ;  /* 0x0000000403167824 */ /* 0x000fe200078e0210 */
[----:B0-----:R-:W-:Y:S02]  /*4bc0*/  PRMT R15, R9, 0x7632, R15 ;  /* 0x00007632090f7816 */ /* 0x001fe4000000000f */
[----:B------:R-:W-:Y:S01]  /*4bd0*/  LEA.HI.X.SX32 R9, R0, R89, 0x1, P6 ;  /* 0x0000005900097211 */ /* 0x000fe200030f0eff */
[----:B------:R-:W-:-:S02]  /*4be0*/  IMAD R0, R3, 0x4, R22 ;  /* 0x0000000403007824 */ /* 0x000fc400078e0216 */
[----:B------:R0:W-:Y:S04]  /*4bf0*/  @P4 STG.E.U16 desc[UR14][R18.64], R15 ;  /* 0x0000000f12004986 */ /* 0x0001e8000c10150e */
[----:B------:R1:W-:Y:S01]  /*4c00*/  @P5 STG.E.U16 desc[UR14][R4.64], R6 ;  /* 0x0000000604005986 */ /* 0x0003e2000c10150e */
[----:B------:R-:W-:Y:S01]  /*4c10*/  ISETP.LT.AND P5, PT, R20, UR9, !P0 ;  /* 0x0000000914007c0c */ /* 0x000fe2000c7a1270 */
[----:B------:R-:W-:Y:S02]  /*4c20*/  IMAD R20, R3, 0x4, R0 ;  /* 0x0000000403147824 */ /* 0x000fe400078e0200 */
[----:B------:R2:W-:Y:S01]  /*4c30*/  @P2 STG.E.U16 desc[UR14][R8.64], R10 ;  /* 0x0000000a08002986 */ /* 0x0005e2000c10150e */
[-C--:B------:R-:W-:Y:S02]  /*4c40*/  LEA R14, P2, R22, R83.reuse, 0x1 ;  /* 0x00000053160e7211 */ /* 0x080fe400078408ff */
[----:B------:R-:W-:-:S02]  /*4c50*/  LEA R12, P6, R16, R83, 0x1 ;  /* 0x00000053100c7211 */ /* 0x000fc400078c08ff */
[----:B0-----:R-:W-:Y:S02]  /*4c60*/  LEA.HI.X.SX32 R15, R22, R89, 0x1, P2 ;  /* 0x00000059160f7211 */ /* 0x001fe400010f0eff */
[----:B-1----:R-:W-:Y:S02]  /*4c70*/  LEA R4, P2, R20, R83, 0x1 ;  /* 0x0000005314047211 */ /* 0x002fe400078408ff */
[----:B------:R-:W-:Y:S01]  /*4c80*/  ISETP.LT.AND P4, PT, R17, UR9, !P0 ;  /* 0x0000000911007c0c */ /* 0x000fe2000c781270 */
[----:B------:R-:W-:Y:S01]  /*4c90*/  IMAD R24, R3, 0x4, R20 ;  /* 0x0000000403187824 */ /* 0x000fe200078e0214 */
[-C--:B------:R-:W-:Y:S02]  /*4ca0*/  LEA.HI.X.SX32 R13, R16, R89.reuse, 0x1, P6 ;  /* 0x00000059100d7211 */ /* 0x080fe400030f0eff */
[----:B------:R-:W-:Y:S02]  /*4cb0*/  LEA.HI.X.SX32 R5, R20, R89, 0x1, P2 ;  /* 0x0000005914057211 */ /* 0x000fe400010f0eff */
[----:B------:R-:W-:-:S02]  /*4cc0*/  LEA R16, P6, R0, R83, 0x1 ;  /* 0x0000005300107211 */ /* 0x000fc400078c08ff */
[----:B------:R-:W-:Y:S02]  /*4cd0*/  ISETP.LT.AND P2, PT, R2, UR9, !P0 ;  /* 0x0000000902007c0c */ /* 0x000fe4000c741270 */
[----:B------:R-:W-:Y:S02]  /*4ce0*/  ISETP.LT.AND P0, PT, R90, UR9, !P0 ;  /* 0x000000095a007c0c */ /* 0x000fe4000c701270 */
[----:B------:R-:W-:Y:S02]  /*4cf0*/  LEA.HI.X.SX32 R17, R0, R89, 0x1, P6 ;  /* 0x0000005900117211 */ /* 0x000fe400030f0eff */
[----:B------:R-:W-:Y:S02]  /*4d00*/  LEA R18, P6, R24, R83, 0x1 ;  /* 0x0000005318127211 */ /* 0x000fe400078c08ff */
[----:B------:R-:W-:Y:S02]  /*4d10*/  PRMT R6, R6, 0x7632, R6 ;  /* 0x0000763206067816 */ /* 0x000fe40000000006 */
[----:B--2---:R-:W-:Y:S01]  /*4d20*/  PRMT R10, R10, 0x7632, R10 ;  /* 0x000076320a0a7816 */ /* 0x004fe2000000000a */
[----:B------:R-:W-:Y:S01]  /*4d30*/  IMAD R0, R3, 0x4, R24 ;  /* 0x0000000403007824 */ /* 0x000fe200078e0218 */
[----:B------:R-:W-:Y:S01]  /*4d40*/  LEA.HI.X.SX32 R19, R24, R89, 0x1, P6 ;  /* 0x0000005918137211 */ /* 0x000fe200030f0eff */
[----:B------:R0:W-:Y:S01]  /*4d50*/  @P5 STG.E.U16 desc[UR14][R12.64], R6 ;  /* 0x000000060c005986 */ /* 0x0001e2000c10150e */
[----:B------:R-:W-:-:S03]  /*4d60*/  PRMT R9, R7, 0x7632, R9 ;  /* 0x0000763207097816 */ /* 0x000fc60000000009 */
[----:B------:R0:W-:Y:S01]  /*4d70*/  @P4 STG.E.U16 desc[UR14][R14.64], R10 ;  /* 0x0000000a0e004986 */ /* 0x0001e2000c10150e */
[----:B------:R-:W-:-:S03]  /*4d80*/  LEA R2, P6, R0, R83, 0x1 ;  /* 0x0000005300027211 */ /* 0x000fc600078c08ff */
[----:B------:R0:W-:Y:S04]  /*4d90*/  @P3 STG.E.U16 desc[UR14][R16.64], R7 ;  /* 0x0000000710003986 */ /* 0x0001e8000c10150e */
[----:B------:R0:W-:Y:S01]  /*4da0*/  @P2 STG.E.U16 desc[UR14][R4.64], R11 ;  /* 0x0000000b04002986 */ /* 0x0001e2000c10150e */
[----:B------:R-:W-:-:S03]  /*4db0*/  LEA.HI.X.SX32 R3, R0, R89, 0x1, P6 ;  /* 0x0000005900037211 */ /* 0x000fc600030f0eff */
[----:B------:R0:W-:Y:S01]  /*4dc0*/  @P1 STG.E.U16 desc[UR14][R18.64], R9 ;  /* 0x0000000912001986 */ /* 0x0001e2000c10150e */
[----:B------:R-:W-:Y:S05]  /*4dd0*/  @!P0 EXIT ;  /* 0x000000000000894d */ /* 0x000fea0003800000 */
[----:B0-----:R-:W-:-:S05]  /*4de0*/  PRMT R11, R11, 0x7632, R11 ;  /* 0x000076320b0b7816 */ /* 0x001fca000000000b */
[----:B------:R-:W-:Y:S01]  /*4df0*/  STG.E.U16 desc[UR14][R2.64], R11 ;  /* 0x0000000b02007986 */ /* 0x000fe2000c10150e */
[----:B------:R-:W-:Y:S05]  /*4e00*/  EXIT ;  /* 0x000000000000794d */ /* 0x000fea0003800000 */
.L_x_2:
[----:B------:R-:W-:-:S00]  /*4e10*/  BRA `(.L_x_2) ;  /* 0xfffffffc00fc7947 */ /* 0x000fc0000383ffff */
[----:B------:R-:W-:-:S00]  /*4e20*/  NOP ;  /* 0x0000000000007918 */ /* 0x000fc00000000000 */
        /* <DEDUP_REMOVED lines=13> */
.L_x_3:


//--------------------- .nv.shared.matmul_kernel  --------------------------
	.section	.nv.shared.matmul_kernel,"aw",@nobits
	.sectionflags	@""
	.align	16
	.zero		1024


//--------------------- .nv.shared.reserved.0     --------------------------
	.section	.nv.shared.reserved.0,"aw",@nobits
	.weak		__nv_reservedSMEM_offset_0_alias
	.size		__nv_reservedSMEM_offset_0_alias, 0, 0
	.other		__nv_reservedSMEM_offset_0_alias,@"STO_CUDA_RESERVED_SHARED STV_DEFAULT"
__nv_reservedSMEM_offset_0_alias:
	.zero		0


//--------------------- .nv.constant0.matmul_kernel --------------------------
	.section	.nv.constant0.matmul_kernel,"a",@progbits
	.sectionflags	@""
	.align	4
.nv.constant0.matmul_kernel:
	.zero		608


//--------------------- SYMBOLS --------------------------

	.type		.nv.reservedSmem.offset0,@object
	.size		.nv.reservedSmem.offset0,0x4
